def matmul_kernel(
    a_ptr,
    b_ptr,
    c_ptr,
    M,
    N,
    K,
    stride_am,
    stride_ak,
    stride_bk,
    stride_bn,
    stride_cm,
    stride_cn,
    BLOCK_M: tl.constexpr,
    BLOCK_N: tl.constexpr,
    BLOCK_K: tl.constexpr,
    GROUP_M: tl.constexpr,
):
    pid = tl.program_id(axis=0)
    num_pid_m = tl.cdiv(M, BLOCK_M)
    num_pid_n = tl.cdiv(N, BLOCK_N)
    num_pid_in_group = GROUP_M * num_pid_n
    group_id = pid // num_pid_in_group
    first_pid_m = group_id * GROUP_M
    group_size_m = min(num_pid_m - first_pid_m, GROUP_M)
    pid_m = first_pid_m + ((pid % num_pid_in_group) % group_size_m)
    pid_n = (pid % num_pid_in_group) // group_size_m

    offs_am = (pid_m * BLOCK_M + tl.arange(0, BLOCK_M)) % M
    offs_bn = (pid_n * BLOCK_N + tl.arange(0, BLOCK_N)) % N
    offs_k = tl.arange(0, BLOCK_K)
    a_ptrs = a_ptr + offs_am[:, None] * stride_am + offs_k[None, :] * stride_ak
    b_ptrs = b_ptr + offs_k[:, None] * stride_bk + offs_bn[None, :] * stride_bn

    acc = tl.zeros((BLOCK_M, BLOCK_N), dtype=tl.float32)
    for kk in range(0, tl.cdiv(K, BLOCK_K)):
        a = tl.load(a_ptrs, mask=offs_k[None, :] < K - kk * BLOCK_K, other=0.0)
        b = tl.load(b_ptrs, mask=offs_k[:, None] < K - kk * BLOCK_K, other=0.0)
        acc = tl.dot(a, b, acc)
        a_ptrs += BLOCK_K * stride_ak
        b_ptrs += BLOCK_K * stride_bk

    c = acc.to(c_ptr.dtype.element_ty)
    offs_cm = pid_m * BLOCK_M + tl.arange(0, BLOCK_M)
    offs_cn = pid_n * BLOCK_N + tl.arange(0, BLOCK_N)
    c_ptrs = c_ptr + offs_cm[:, None] * stride_cm + offs_cn[None, :] * stride_cn
    mask = (offs_cm[:, None] < M) & (offs_cn[None, :] < N)
    tl.store(c_ptrs, c, mask=mask)

# config = {"BLOCK_K": 32, "BLOCK_M": 256, "BLOCK_N": 256, "GROUP_M": 8, "arch": "sm_90", "dtype": "fp32", "num_ctas": 2, "num_stages": 3, "num_warps": 4}
# arch = sm_90


// ===== COMPILED SASS (sm_90a) =====

	.target	sm_90a

	.elftype	@"ET_EXEC"


//--------------------- .note.nv.tkinfo           --------------------------
	.section	.note.nv.tkinfo,"",@"SHT_NOTE"
	.sectionflags	@"SHF_NOTE_NV_TKINFO"
	.tkinfo
        /*0018*/ 	.word	0x00000002
        /*0030*/ 	.string	""
        /*0030*/ 	.string	"ptxas"
        /*0030*/ 	.string	"Cuda compilation tools, release 13.0, V13.0.88"
        /*0030*/ 	.string	"Build cuda_13.0.r13.0/compiler.36424714_0"
        /*0030*/ 	.string	"-v  -suppress-debug-info  -lineinfo  -arch sm_90a "



//--------------------- .note.nv.cuinfo           --------------------------
	.section	.note.nv.cuinfo,"",@"SHT_NOTE"
	.sectionflags	@"SHF_NOTE_NV_CUINFO"
        /*0018*/ 	.short	0x0002
        /*001a*/ 	.short	0x005a
        /*001c*/ 	.short	0x0082
	.zero		2


//--------------------- .nv.info                  --------------------------
	.section	.nv.info,"",@"SHT_CUDA_INFO"
	.align	4


	//----- nvinfo : EIATTR_REGCOUNT
	.align		4
        /*0000*/ 	.byte	0x04, 0x2f
        /*0002*/ 	.short	(.L_1 - .L_0)
	.align		4
.L_0:
        /*0004*/ 	.word	index@(matmul_kernel)
        /*0008*/ 	.word	0x000000ff


	//----- nvinfo : EIATTR_FRAME_SIZE
	.align		4
.L_1:
        /*000c*/ 	.byte	0x04, 0x11
        /*000e*/ 	.short	(.L_3 - .L_2)
	.align		4
.L_2:
        /*0010*/ 	.word	index@(matmul_kernel)
        /*0014*/ 	.word	0x000005d0


	//----- nvinfo : EIATTR_MIN_STACK_SIZE
	.align		4
.L_3:
        /*0018*/ 	.byte	0x04, 0x12
        /*001a*/ 	.short	(.L_5 - .L_4)
	.align		4
.L_4:
        /*001c*/ 	.word	index@(matmul_kernel)
        /*0020*/ 	.word	0x000005d0
.L_5:


//--------------------- .nv.compat                --------------------------
	.section	.nv.compat,"",@"SHT_CUDA_COMPAT_INFO"
	.align	4
        /*0000*/ 	.byte	0x02, 0x09, 0x01, 0x00, 0x02, 0x02, 0x04, 0x00, 0x02, 0x05, 0x05, 0x00, 0x03, 0x07, 0x01, 0x01
        /*0010*/ 	.byte	0x02, 0x03, 0x00, 0x00, 0x02, 0x06, 0x01, 0x00, 0x04, 0x0b, 0x08, 0x00, 0x00, 0x00, 0x00, 0x00
        /*0020*/ 	.byte	0x00, 0x00, 0x00, 0x00


//--------------------- .nv.info.matmul_kernel    --------------------------
	.section	.nv.info.matmul_kernel,"",@"SHT_CUDA_INFO"
	.sectionflags	@""
	.align	4


	//----- nvinfo : EIATTR_CUDA_API_VERSION
	.align		4
        /*0000*/ 	.byte	0x04, 0x37
        /*0002*/ 	.short	(.L_7 - .L_6)
.L_6:
        /*0004*/ 	.word	0x00000082


	//----- nvinfo : EIATTR_KPARAM_INFO
	.align		4
.L_7:
        /*0008*/ 	.byte	0x04, 0x17
        /*000a*/ 	.short	(.L_9 - .L_8)
.L_8:
        /*000c*/ 	.word	0x00000000
        /*0010*/ 	.short	0x000d
        /*0012*/ 	.short	0x0048
        /*0014*/ 	.byte	0x00, 0xf4, 0x21, 0x00


	//----- nvinfo : EIATTR_KPARAM_INFO
	.align		4
.L_9:
        /*0018*/ 	.byte	0x04, 0x17
        /*001a*/ 	.short	(.L_11 - .L_10)
.L_10:
        /*001c*/ 	.word	0x00000000
        /*0020*/ 	.short	0x000c
        /*0022*/ 	.short	0x0040
        /*0024*/ 	.byte	0x00, 0xf4, 0x21, 0x00


	//----- nvinfo : EIATTR_KPARAM_INFO
	.align		4
.L_11:
        /*0028*/ 	.byte	0x04, 0x17
        /*002a*/ 	.short	(.L_13 - .L_12)
.L_12:
        /*002c*/ 	.word	0x00000000
        /*0030*/ 	.short	0x000b
        /*0032*/ 	.short	0x0038
        /*0034*/ 	.byte	0x00, 0xf0, 0x11, 0x00


	//----- nvinfo : EIATTR_KPARAM_INFO
	.align		4
.L_13:
        /*0038*/ 	.byte	0x04, 0x17
        /*003a*/ 	.short	(.L_15 - .L_14)
.L_14:
        /*003c*/ 	.word	0x00000000
        /*0040*/ 	.short	0x000a
        /*0042*/ 	.short	0x0034
        /*0044*/ 	.byte	0x00, 0xf0, 0x11, 0x00


	//----- nvinfo : EIATTR_KPARAM_INFO
	.align		4
.L_15:
        /*0048*/ 	.byte	0x04, 0x17
        /*004a*/ 	.short	(.L_17 - .L_16)
.L_16:
        /*004c*/ 	.word	0x00000000
        /*0050*/ 	.short	0x0009
        /*0052*/ 	.short	0x0030
        /*0054*/ 	.byte	0x00, 0xf0, 0x11, 0x00


	//----- nvinfo : EIATTR_KPARAM_INFO
	.align		4
.L_17:
        /*0058*/ 	.byte	0x04, 0x17
        /*005a*/ 	.short	(.L_19 - .L_18)
.L_18:
        /*005c*/ 	.word	0x00000000
        /*0060*/ 	.short	0x0008
        /*0062*/ 	.short	0x002c
        /*0064*/ 	.byte	0x00, 0xf0, 0x11, 0x00


	//----- nvinfo : EIATTR_KPARAM_INFO
	.align		4
.L_19:
        /*0068*/ 	.byte	0x04, 0x17
        /*006a*/ 	.short	(.L_21 - .L_20)
.L_20:
        /*006c*/ 	.word	0x00000000
        /*0070*/ 	.short	0x0007
        /*0072*/ 	.short	0x0028
        /*0074*/ 	.byte	0x00, 0xf0, 0x11, 0x00


	//----- nvinfo : EIATTR_KPARAM_INFO
	.align		4
.L_21:
        /*0078*/ 	.byte	0x04, 0x17
        /*007a*/ 	.short	(.L_23 - .L_22)
.L_22:
        /*007c*/ 	.word	0x00000000
        /*0080*/ 	.short	0x0006
        /*0082*/ 	.short	0x0024
        /*0084*/ 	.byte	0x00, 0xf0, 0x11, 0x00


	//----- nvinfo : EIATTR_KPARAM_INFO
	.align		4
.L_23:
        /*0088*/ 	.byte	0x04, 0x17
        /*008a*/ 	.short	(.L_25 - .L_24)
.L_24:
        /*008c*/ 	.word	0x00000000
        /*0090*/ 	.short	0x0005
        /*0092*/ 	.short	0x0020
        /*0094*/ 	.byte	0x00, 0xf0, 0x11, 0x00


	//----- nvinfo : EIATTR_KPARAM_INFO
	.align		4
.L_25:
        /*0098*/ 	.byte	0x04, 0x17
        /*009a*/ 	.short	(.L_27 - .L_26)
.L_26:
        /*009c*/ 	.word	0x00000000
        /*00a0*/ 	.short	0x0004
        /*00a2*/ 	.short	0x001c
        /*00a4*/ 	.byte	0x00, 0xf0, 0x11, 0x00


	//----- nvinfo : EIATTR_KPARAM_INFO
	.align		4
.L_27:
        /*00a8*/ 	.byte	0x04, 0x17
        /*00aa*/ 	.short	(.L_29 - .L_28)
.L_28:
        /*00ac*/ 	.word	0x00000000
        /*00b0*/ 	.short	0x0003
        /*00b2*/ 	.short	0x0018
        /*00b4*/ 	.byte	0x00, 0xf0, 0x11, 0x00


	//----- nvinfo : EIATTR_KPARAM_INFO
	.align		4
.L_29:
        /*00b8*/ 	.byte	0x04, 0x17
        /*00ba*/ 	.short	(.L_31 - .L_30)
.L_30:
        /*00bc*/ 	.word	0x00000000
        /*00c0*/ 	.short	0x0002
        /*00c2*/ 	.short	0x0010
        /*00c4*/ 	.byte	0x00, 0xf4, 0x21, 0x00


	//----- nvinfo : EIATTR_KPARAM_INFO
	.align		4
.L_31:
        /*00c8*/ 	.byte	0x04, 0x17
        /*00ca*/ 	.short	(.L_33 - .L_32)
.L_32:
        /*00cc*/ 	.word	0x00000000
        /*00d0*/ 	.short	0x0001
        /*00d2*/ 	.short	0x0008
        /*00d4*/ 	.byte	0x00, 0xf4, 0x21, 0x00


	//----- nvinfo : EIATTR_KPARAM_INFO
	.align		4
.L_33:
        /*00d8*/ 	.byte	0x04, 0x17
        /*00da*/ 	.short	(.L_35 - .L_34)
.L_34:
        /*00dc*/ 	.word	0x00000000
        /*00e0*/ 	.short	0x0000
        /*00e2*/ 	.short	0x0000
        /*00e4*/ 	.byte	0x00, 0xf4, 0x21, 0x00


	//----- nvinfo : EIATTR_EXPLICIT_CLUSTER
	.align		4
.L_35:
        /*00e8*/ 	.byte	0x01, 0x3e
	.zero		2


	//----- nvinfo : EIATTR_CTA_PER_CLUSTER
	.align		4
        /*00ec*/ 	.byte	0x04, 0x3d
        /*00ee*/ 	.short	(.L_37 - .L_36)
.L_36:
        /*00f0*/ 	.word	0x00000002
        /*00f4*/ 	.word	0x00000001
        /*00f8*/ 	.word	0x00000001


	//----- nvinfo : EIATTR_SPARSE_MMA_MASK
	.align		4
.L_37:
        /*00fc*/ 	.byte	0x03, 0x50
        /*00fe*/ 	.short	0x0000


	//----- nvinfo : EIATTR_MAXREG_COUNT
	.align		4
        /*0100*/ 	.byte	0x03, 0x1b
        /*0102*/ 	.short	0x00ff


	//----- nvinfo : EIATTR_NUM_BARRIERS
	.align		4
        /*0104*/ 	.byte	0x02, 0x4c
        /*0106*/ 	.byte	0x01
	.zero		1


	//----- nvinfo : EIATTR_ANNOTATIONS
	.align		4
        /*0108*/ 	.byte	0x04, 0x55
        /*010a*/ 	.short	(.L_39 - .L_38)


	//   ....[0]....
.L_38:
        /*010c*/ 	.word	0x00000001
        /*0110*/ 	.byte	0xa0, 0x00, 0x00, 0x00, 0x01, 0x00, 0x00, 0x00, 0xa0, 0x07, 0x00, 0x00, 0x01, 0x00, 0x00, 0x00
        /* <DEDUP_REMOVED lines=520> */
        /*21a0*/ 	.byte	0x00, 0x15, 0x01, 0x00


	//----- nvinfo : EIATTR_MERCURY_ISA_VERSION
	.align		4
.L_39:
        /*21a4*/ 	.byte	0x03, 0x5f
        /*21a6*/ 	.short	0x0101


	//----- nvinfo : EIATTR_EXIT_INSTR_OFFSETS
	.align		4
        /*21a8*/ 	.byte	0x04, 0x1c
        /*21aa*/ 	.short	(.L_41 - .L_40)


	//   ....[0]....
.L_40:
        /*21ac*/ 	.word	0x00018ea0


	//   ....[1]....
        /*21b0*/ 	.word	0x00018ec0


	//----- nvinfo : EIATTR_REQNTID
	.align		4
.L_41:
        /*21b4*/ 	.byte	0x04, 0x10
        /*21b6*/ 	.short	(.L_43 - .L_42)
.L_42:
        /*21b8*/ 	.word	0x00000080
        /*21bc*/ 	.word	0x00000001
        /*21c0*/ 	.word	0x00000001


	//----- nvinfo : EIATTR_CBANK_PARAM_SIZE
	.align		4
.L_43:
        /*21c4*/ 	.byte	0x03, 0x19
        /*21c6*/ 	.short	0x0050


	//----- nvinfo : EIATTR_PARAM_CBANK
	.align		4
        /*21c8*/ 	.byte	0x04, 0x0a
        /*21ca*/ 	.short	(.L_45 - .L_44)
	.align		4
.L_44:
        /*21cc*/ 	.word	index@(.nv.constant0.matmul_kernel)
        /*21d0*/ 	.short	0x0210
        /*21d2*/ 	.short	0x0050


	//----- nvinfo : EIATTR_SW_WAR
	.align		4
.L_45:
        /*21d4*/ 	.byte	0x04, 0x36
        /*21d6*/ 	.short	(.L_47 - .L_46)
.L_46:
        /*21d8*/ 	.word	0x00000008
.L_47:


//--------------------- .nv.callgraph             --------------------------
	.section	.nv.callgraph,"",@"SHT_CUDA_CALLGRAPH"
	.align	4
	.sectionentsize	8
	.align		4
        /*0000*/ 	.word	0x00000000
	.align		4
        /*0004*/ 	.word	0xffffffff
	.align		4
        /*0008*/ 	.word	0x00000000
	.align		4
        /*000c*/ 	.word	0xfffffffe
	.align		4
        /*0010*/ 	.word	0x00000000
	.align		4
        /*0014*/ 	.word	0xfffffffd
	.align		4
        /*0018*/ 	.word	0x00000000
	.align		4
        /*001c*/ 	.word	0xfffffffc


//--------------------- .text.matmul_kernel       --------------------------
	.section	.text.matmul_kernel,"ax",@progbits
	.align	128
        .global         matmul_kernel
        .type           matmul_kernel,@function
        .size           matmul_kernel,(.L_x_3 - matmul_kernel)
        .other          matmul_kernel,@"STO_CUDA_ENTRY STV_DEFAULT"
matmul_kernel:
.text.matmul_kernel:
[----:B------:R-:W1:Y:S08]  /*0000*/  LDC R1, c[0x0][0x28] ;  /* 0x00000a00ff017b82 */ /* 0x000e700000000800 */
[----:B------:R-:W2:Y:S01]  /*0010*/  LDC.64 R2, c[0x0][0x228] ;  /* 0x00008a00ff027b82 */ /* 0x000ea20000000a00 */
[----:B-1----:R-:W-:Y:S01]  /*0020*/  VIADD R1, R1, 0xfffffa30 ;  /* 0xfffffa3001017836 */ /* 0x002fe20000000000 */
[----:B------:R-:W-:Y:S01]  /*0030*/  ULDC UR7, c[0x0][0x240] ;  /* 0x0000900000077ab9 */ /* 0x000fe20000000800 */
[----:B------:R-:W-:Y:S01]  /*0040*/  ULDC.64 UR8, c[0x0][0x218] ;  /* 0x0000860000087ab9 */ /* 0x000fe20000000a00 */
[----:B------:R-:W-:Y:S01]  /*0050*/  UMOV UR12, 0x400 ;  /* 0x00000400000c7882 */ /* 0x000fe20000000000 */
[----:B------:R-:W-:-:S03]  /*0060*/  ULDC.64 UR16, c[0x0][0x208] ;  /* 0x0000820000107ab9 */ /* 0x000fc60000000a00 */
[----:B------:R-:W1:Y:S08]  /*0070*/  S2UR UR4, SR_CTAID.X ;  /* 0x00000000000479c3 */ /* 0x000e700000002500 */
[----:B------:R-:W3:Y:S01]  /*0080*/  S2UR UR6, SR_CgaCtaId ;  /* 0x00000000000679c3 */ /* 0x000ee20000008800 */
[----:B--2---:R-:W-:Y:S01]  /*0090*/  IMAD.MOV.U32 R74, RZ, RZ, R3 ;  /* 0x000000ffff4a7224 */ /* 0x004fe200078e0003 */
[----:B------:R2:W-:Y:S01]  /*00a0*/  STL.64 [R1+0x350], R2 ;  /* 0x0003500201007387 */ /* 0x0005e20000100a00 */
[----:B------:R-:W-:-:S02]  /*00b0*/  IMAD.MOV.U32 R70, RZ, RZ, R2 ;  /* 0x000000ffff467224 */ /* 0x000fc400078e0002 */
[----:B------:R-:W-:Y:S01]  /*00c0*/  VIADD R0, R74, 0xff ;  /* 0x000000ff4a007836 */ /* 0x000fe20000000000 */
[----:B------:R-:W-:Y:S02]  /*00d0*/  LOP3.LUT R212, RZ, R74, RZ, 0x33, !PT ;  /* 0x0000004affd47212 */ /* 0x000fe400078e33ff */
[----:B-1----:R-:W-:Y:S01]  /*00e0*/  I2FP.F32.U32 R5, UR4 ;  /* 0x0000000400057c45 */ /* 0x002fe20008201000 */
[----:B------:R-:W-:Y:S01]  /*00f0*/  ULDC UR4, c[0x0][0x150] ;  /* 0x0000540000047ab9 */ /* 0x000fe20000000800 */
[----:B--2---:R-:W-:-:S03]  /*0100*/  SHF.R.S32.HI R3, RZ, 0x1f, R0 ;  /* 0x0000001fff037819 */ /* 0x004fc60000011400 */
[----:B------:R-:W-:Y:S01]  /*0110*/  FMUL R5, R5, UR4 ;  /* 0x0000000405057c20 */ /* 0x000fe20008400000 */
[----:B---3--:R-:W-:Y:S01]  /*0120*/  USHF.L.U32 UR5, UR6, 0x7, URZ ;  /* 0x0000000706057899 */ /* 0x008fe2000800063f */
[----:B------:R-:W-:Y:S01]  /*0130*/  LEA.HI R3, R3, R0, RZ, 0x8 ;  /* 0x0000000003037211 */ /* 0x000fe200078f40ff */
[----:B------:R-:W-:-:S03]  /*0140*/  ULEA UR12, UR6, UR12, 0x18 ;  /* 0x0000000c060c7291 */ /* 0x000fc6000f8ec03f */
[----:B------:R-:W1:Y:S01]  /*0150*/  F2I.U32.TRUNC.NTZ R5, R5 ;  /* 0x0000000500057305 */ /* 0x000e62000020f000 */
[----:B------:R-:W-:Y:S01]  /*0160*/  SHF.R.S32.HI R3, RZ, 0x8, R3 ;  /* 0x00000008ff037819 */ /* 0x000fe20000011403 */
[----:B------:R-:W-:-:S04]  /*0170*/  ULOP3.LUT UR5, UR5, 0x80, URZ, 0xc0, !UPT ;  /* 0x0000008005057892 */ /* 0x000fc8000f8ec03f */
[----:B------:R-:W-:-:S05]  /*0180*/  IMAD.SHL.U32 R4, R3, 0x8, RZ ;  /* 0x0000000803047824 */ /* 0x000fca00078e00ff */
[----:B------:R-:W-:-:S04]  /*0190*/  IABS R7, R4 ;  /* 0x0000000400077213 */ /* 0x000fc80000000000 */
[----:B------:R-:W2:Y:S01]  /*01a0*/  I2F.RP R0, R7 ;  /* 0x0000000700007306 */ /* 0x000ea20000209400 */
[----:B-1----:R-:W-:-:S07]  /*01b0*/  IABS R11, R5 ;  /* 0x00000005000b7213 */ /* 0x002fce0000000000 */
[----:B--2---:R-:W1:Y:S02]  /*01c0*/  MUFU.RCP R0, R0 ;  /* 0x0000000000007308 */ /* 0x004e640000001000 */
[----:B-1----:R-:W-:Y:S01]  /*01d0*/  VIADD R2, R0, 0xffffffe ;  /* 0x0ffffffe00027836 */ /* 0x002fe20000000000 */
[----:B------:R-:W-:-:S05]  /*01e0*/  IABS R0, R4 ;  /* 0x0000000400007213 */ /* 0x000fca0000000000 */
[----:B------:R1:W2:Y:S01]  /*01f0*/  F2I.FTZ.U32.TRUNC.NTZ R3, R2 ;  /* 0x0000000200037305 */ /* 0x0002a2000021f000 */
[----:B------:R-:W-:Y:S02]  /*0200*/  IMAD.MOV R0, RZ, RZ, -R0 ;  /* 0x000000ffff007224 */ /* 0x000fe400078e0a00 */
[----:B-1----:R-:W-:Y:S02]  /*0210*/  IMAD.MOV.U32 R2, RZ, RZ, RZ ;  /* 0x000000ffff027224 */ /* 0x002fe400078e00ff */
[----:B--2---:R-:W-:-:S04]  /*0220*/  IMAD.MOV R6, RZ, RZ, -R3 ;  /* 0x000000ffff067224 */ /* 0x004fc800078e0a03 */
[----:B------:R-:W-:-:S04]  /*0230*/  IMAD R9, R6, R7, RZ ;  /* 0x0000000706097224 */ /* 0x000fc800078e02ff */
[----:B------:R-:W-:-:S06]  /*0240*/  IMAD.HI.U32 R2, R3, R9, R2 ;  /* 0x0000000903027227 */ /* 0x000fcc00078e0002 */
[----:B------:R-:W-:-:S04]  /*0250*/  IMAD.HI.U32 R2, R2, R11, RZ ;  /* 0x0000000b02027227 */ /* 0x000fc800078e00ff */
[----:B------:R-:W-:-:S05]  /*0260*/  IMAD R0, R2, R0, R11 ;  /* 0x0000000002007224 */ /* 0x000fca00078e020b */
[----:B------:R-:W-:-:S13]  /*0270*/  ISETP.GT.U32.AND P1, PT, R7, R0, PT ;  /* 0x000000000700720c */ /* 0x000fda0003f24070 */
[----:B------:R-:W-:Y:S02]  /*0280*/  @!P1 IMAD.IADD R0, R0, 0x1, -R7 ;  /* 0x0000000100009824 */ /* 0x000fe400078e0a07 */
[----:B------:R-:W-:Y:S01]  /*0290*/  @!P1 VIADD R2, R2, 0x1 ;  /* 0x0000000102029836 */ /* 0x000fe20000000000 */
[----:B------:R-:W-:Y:S02]  /*02a0*/  ISETP.NE.AND P1, PT, R4, RZ, PT ;  /* 0x000000ff0400720c */ /* 0x000fe40003f25270 */
[----:B------:R-:W-:Y:S02]  /*02b0*/  ISETP.GE.U32.AND P0, PT, R0, R7, PT ;  /* 0x000000070000720c */ /* 0x000fe40003f06070 */
[----:B------:R-:W-:-:S04]  /*02c0*/  LOP3.LUT R0, R5, R4, RZ, 0x3c, !PT ;  /* 0x0000000405007212 */ /* 0x000fc800078e3cff */
[----:B------:R-:W-:Y:S01]  /*02d0*/  ISETP.GE.AND P2, PT, R0, RZ, PT ;  /* 0x000000ff0000720c */ /* 0x000fe20003f46270 */
[----:B------:R-:W-:-:S05]  /*02e0*/  VIADD R0, R70, 0xff ;  /* 0x000000ff46007836 */ /* 0x000fca0000000000 */
[----:B------:R-:W-:Y:S01]  /*02f0*/  SHF.R.S32.HI R3, RZ, 0x1f, R0 ;  /* 0x0000001fff037819 */ /* 0x000fe20000011400 */
[----:B------:R-:W-:-:S03]  /*0300*/  @P0 VIADD R2, R2, 0x1 ;  /* 0x0000000102020836 */ /* 0x000fc60000000000 */
[----:B------:R-:W-:-:S03]  /*0310*/  LEA.HI R3, R3, R0, RZ, 0x8 ;  /* 0x0000000003037211 */ /* 0x000fc600078f40ff */
[----:B------:R-:W-:Y:S01]  /*0320*/  @!P2 IMAD.MOV R2, RZ, RZ, -R2 ;  /* 0x000000ffff02a224 */ /* 0x000fe200078e0a02 */
[----:B------:R-:W-:-:S05]  /*0330*/  @!P1 LOP3.LUT R2, RZ, R4, RZ, 0x33, !PT ;  /* 0x00000004ff029212 */ /* 0x000fca00078e33ff */
[----:B------:R-:W-:Y:S02]  /*0340*/  IMAD.SHL.U32 R14, R2, 0x8, RZ ;  /* 0x00000008020e7824 */ /* 0x000fe400078e00ff */
[----:B------:R-:W-:-:S03]  /*0350*/  IMAD.MOV R2, RZ, RZ, -R2 ;  /* 0x000000ffff027224 */ /* 0x000fc600078e0a02 */
[----:B------:R-:W-:Y:S01]  /*0360*/  LEA.HI.SX32 R3, R3, -R14, 0x18 ;  /* 0x8000000e03037211 */ /* 0x000fe200078fc2ff */
[----:B------:R-:W-:Y:S02]  /*0370*/  IMAD R17, R4, R2, R5 ;  /* 0x0000000204117224 */ /* 0x000fe400078e0205 */
[----:B------:R-:W-:Y:S01]  /*0380*/  IMAD.MOV.U32 R2, RZ, RZ, RZ ;  /* 0x000000ffff027224 */ /* 0x000fe200078e00ff */
[----:B------:R-:W-:Y:S02]  /*0390*/  VIMNMX R12, R3, 0x8, PT ;  /* 0x00000008030c7848 */ /* 0x000fe40003fe0100 */
[----:B------:R-:W-:Y:S02]  /*03a0*/  IABS R7, R17 ;  /* 0x0000001100077213 */ /* 0x000fe40000000000 */
[-C--:B------:R-:W-:Y:S02]  /*03b0*/  IABS R8, R12.reuse ;  /* 0x0000000c00087213 */ /* 0x080fe40000000000 */
[----:B------:R-:W-:-:S02]  /*03c0*/  IABS R4, R12 ;  /* 0x0000000c00047213 */ /* 0x000fc40000000000 */
[----:B------:R-:W1:Y:S08]  /*03d0*/  I2F.RP R0, R8 ;  /* 0x0000000800007306 */ /* 0x000e700000209400 */
[----:B-1----:R-:W1:Y:S02]  /*03e0*/  MUFU.RCP R0, R0 ;  /* 0x0000000000007308 */ /* 0x002e640000001000 */
[----:B-1----:R-:W-:Y:S01]  /*03f0*/  VIADD R3, R0, 0xffffffe ;  /* 0x0ffffffe00037836 */ /* 0x002fe20000000000 */
[----:B------:R-:W-:-:S05]  /*0400*/  IABS R0, R74 ;  /* 0x0000004a00007213 */ /* 0x000fca0000000000 */
[----:B------:R-:W1:Y:S02]  /*0410*/  F2I.FTZ.U32.TRUNC.NTZ R3, R3 ;  /* 0x0000000300037305 */ /* 0x000e64000021f000 */
[----:B-1----:R-:W-:-:S04]  /*0420*/  IMAD.MOV R6, RZ, RZ, -R3 ;  /* 0x000000ffff067224 */ /* 0x002fc800078e0a03 */
[----:B------:R-:W-:-:S04]  /*0430*/  IMAD.MOV.U32 R5, RZ, RZ, R6 ;  /* 0x000000ffff057224 */ /* 0x000fc800078e0006 */
[----:B------:R-:W-:-:S04]  /*0440*/  IMAD R5, R5, R8, RZ ;  /* 0x0000000805057224 */ /* 0x000fc800078e02ff */
[----:B------:R-:W-:Y:S01]  /*0450*/  IMAD.HI.U32 R2, R3, R5, R2 ;  /* 0x0000000503027227 */ /* 0x000fe200078e0002 */
[----:B------:R-:W-:-:S03]  /*0460*/  IABS R3, R70 ;  /* 0x0000004600037213 */ /* 0x000fc60000000000 */
[----:B------:R-:W-:Y:S02]  /*0470*/  IMAD.MOV R5, RZ, RZ, -R4 ;  /* 0x000000ffff057224 */ /* 0x000fe400078e0a04 */
[----:B------:R-:W-:-:S04]  /*0480*/  IMAD.HI.U32 R4, R2, R7, RZ ;  /* 0x0000000702047227 */ /* 0x000fc800078e00ff */
[----:B------:R-:W-:Y:S02]  /*0490*/  IMAD.MOV.U32 R2, RZ, RZ, R0 ;  /* 0x000000ffff027224 */ /* 0x000fe400078e0000 */
[----:B------:R-:W-:Y:S01]  /*04a0*/  IMAD R5, R4, R5, R7 ;  /* 0x0000000504057224 */ /* 0x000fe200078e0207 */
[----:B------:R-:W1:Y:S01]  /*04b0*/  S2R R0, SR_TID.X ;  /* 0x0000000000007919 */ /* 0x000e620000002100 */
[----:B------:R-:W2:Y:S03]  /*04c0*/  I2F.RP R6, R2 ;  /* 0x0000000200067306 */ /* 0x000ea60000209400 */
[----:B------:R-:W-:-:S05]  /*04d0*/  ISETP.GT.U32.AND P1, PT, R8, R5, PT ;  /* 0x000000050800720c */ /* 0x000fca0003f24070 */
[----:B------:R-:W3:Y:S08]  /*04e0*/  I2F.RP R7, R3 ;  /* 0x0000000300077306 */ /* 0x000ef00000209400 */
[----:B--2---:R-:W2:Y:S01]  /*04f0*/  MUFU.RCP R6, R6 ;  /* 0x0000000600067308 */ /* 0x004ea20000001000 */
[----:B------:R-:W-:Y:S02]  /*0500*/  @!P1 IMAD.IADD R5, R5, 0x1, -R8 ;  /* 0x0000000105059824 */ /* 0x000fe400078e0a08 */
[----:B------:R-:W-:Y:S01]  /*0510*/  @!P1 VIADD R4, R4, 0x1 ;  /* 0x0000000104049836 */ /* 0x000fe20000000000 */
[----:B------:R-:W-:-:S02]  /*0520*/  ISETP.NE.AND P1, PT, R12, RZ, PT ;  /* 0x000000ff0c00720c */ /* 0x000fc40003f25270 */
[----:B------:R-:W-:Y:S02]  /*0530*/  ISETP.GE.U32.AND P0, PT, R5, R8, PT ;  /* 0x000000080500720c */ /* 0x000fe40003f06070 */
[----:B------:R-:W-:Y:S01]  /*0540*/  LOP3.LUT R5, R17, R12, RZ, 0x3c, !PT ;  /* 0x0000000c11057212 */ /* 0x000fe200078e3cff */
[----:B---3--:R-:W3:Y:S03]  /*0550*/  MUFU.RCP R7, R7 ;  /* 0x0000000700077308 */ /* 0x008ee60000001000 */
[----:B------:R-:W-:Y:S02]  /*0560*/  ISETP.GE.AND P2, PT, R5, RZ, PT ;  /* 0x000000ff0500720c */ /* 0x000fe40003f46270 */
[----:B-1----:R-:W-:Y:S01]  /*0570*/  LOP3.LUT R203, R0, 0x7f, RZ, 0xc0, !PT ;  /* 0x0000007f00cb7812 */ /* 0x002fe200078ec0ff */
[----:B--2---:R-:W-:Y:S01]  /*0580*/  VIADD R5, R6, 0xffffffe ;  /* 0x0ffffffe06057836 */ /* 0x004fe20000000000 */
[----:B------:R-:W-:-:S03]  /*0590*/  SHF.R.U32.HI R6, RZ, 0x5, R0 ;  /* 0x00000005ff067819 */ /* 0x000fc60000011600 */
[----:B------:R-:W-:Y:S01]  /*05a0*/  @P0 VIADD R4, R4, 0x1 ;  /* 0x0000000104040836 */ /* 0x000fe20000000000 */
[----:B------:R-:W-:Y:S01]  /*05b0*/  LOP3.LUT R16, R0, 0x60, RZ, 0xc0, !PT ;  /* 0x0000006000107812 */ /* 0x000fe200078ec0ff */
[----:B------:R-:W-:Y:S01]  /*05c0*/  IMAD.SHL.U32 R8, R203, 0x4, RZ ;  /* 0x00000004cb087824 */ /* 0x000fe200078e00ff */
[----:B------:R-:W-:Y:S01]  /*05d0*/  SGXT.U32 R6, R6, 0x2 ;  /* 0x000000020606781a */ /* 0x000fe20000000000 */
[----:B------:R-:W1:Y:S01]  /*05e0*/  F2I.FTZ.U32.TRUNC.NTZ R5, R5 ;  /* 0x0000000500057305 */ /* 0x000e62000021f000 */
[----:B------:R-:W-:Y:S01]  /*05f0*/  IMAD.MOV.U32 R15, RZ, RZ, R4 ;  /* 0x000000ffff0f7224 */ /* 0x000fe200078e0004 */
[----:B------:R-:W-:Y:S01]  /*0600*/  LOP3.LUT R210, R0, 0x1f, RZ, 0xc0, !PT ;  /* 0x0000001f00d27812 */ /* 0x000fe200078ec0ff */
[----:B------:R-:W-:Y:S02]  /*0610*/  IMAD.MOV.U32 R4, RZ, RZ, RZ ;  /* 0x000000ffff047224 */ /* 0x000fe400078e00ff */
[----:B------:R-:W-:Y:S01]  /*0620*/  @!P2 IMAD.MOV R15, RZ, RZ, -R15 ;  /* 0x000000ffff0fa224 */ /* 0x000fe200078e0a0f */
[----:B------:R-:W-:Y:S01]  /*0630*/  @!P1 LOP3.LUT R15, RZ, R12, RZ, 0x33, !PT ;  /* 0x0000000cff0f9212 */ /* 0x000fe200078e33ff */
[----:B---3--:R-:W-:-:S04]  /*0640*/  VIADD R7, R7, 0xffffffe ;  /* 0x0ffffffe07077836 */ /* 0x008fc80000000000 */
[----:B------:R-:W-:Y:S01]  /*0650*/  IMAD.SHL.U32 R9, R15, 0x100, RZ ;  /* 0x000001000f097824 */ /* 0x000fe200078e00ff */
[----:B------:R2:W3:Y:S01]  /*0660*/  F2I.FTZ.U32.TRUNC.NTZ R11, R7 ;  /* 0x00000007000b7305 */ /* 0x0004e2000021f000 */
[----:B-1----:R-:W-:-:S03]  /*0670*/  IMAD.MOV R13, RZ, RZ, -R5 ;  /* 0x000000ffff0d7224 */ /* 0x002fc600078e0a05 */
[----:B------:R-:W-:Y:S01]  /*0680*/  LOP3.LUT R6, R9, R6, RZ, 0xfc, !PT ;  /* 0x0000000609067212 */ /* 0x000fe200078efcff */
[----:B------:R-:W-:-:S03]  /*0690*/  IMAD R13, R13, R2, RZ ;  /* 0x000000020d0d7224 */ /* 0x000fc600078e02ff */
[C---:B------:R-:W-:Y:S01]  /*06a0*/  LOP3.LUT R18, R6.reuse, 0x4, RZ, 0xfc, !PT ;  /* 0x0000000406127812 */ /* 0x040fe200078efcff */
[----:B--2---:R-:W-:Y:S01]  /*06b0*/  IMAD.MOV R7, RZ, RZ, -R15 ;  /* 0x000000ffff077224 */ /* 0x004fe200078e0a0f */
[----:B------:R-:W-:Y:S01]  /*06c0*/  LOP3.LUT R19, R6, 0x10, RZ, 0xfc, !PT ;  /* 0x0000001006137812 */ /* 0x000fe200078efcff */
[----:B------:R-:W-:Y:S01]  /*06d0*/  IMAD.HI.U32 R5, R5, R13, R4 ;  /* 0x0000000d05057227 */ /* 0x000fe200078e0004 */
[----:B------:R-:W-:Y:S02]  /*06e0*/  IABS R10, R18 ;  /* 0x00000012000a7213 */ /* 0x000fe40000000000 */
[----:B------:R-:W-:Y:S01]  /*06f0*/  SHF.R.U32.HI R13, RZ, 0x1, R16 ;  /* 0x00000001ff0d7819 */ /* 0x000fe20000011610 */
[----:B---3--:R-:W-:Y:S01]  /*0700*/  IMAD.MOV R16, RZ, RZ, -R11 ;  /* 0x000000ffff107224 */ /* 0x008fe200078e0a0b */
[----:B------:R-:W-:Y:S01]  /*0710*/  ISETP.GE.AND P0, PT, R18, RZ, PT ;  /* 0x000000ff1200720c */ /* 0x000fe20003f06270 */
[----:B------:R-:W-:Y:S01]  /*0720*/  IMAD.HI.U32 R4, R5, R10, RZ ;  /* 0x0000000a05047227 */ /* 0x000fe200078e00ff */
[----:B------:R-:W-:-:S02]  /*0730*/  LOP3.LUT R21, R6, 0x18, RZ, 0xfc, !PT ;  /* 0x0000001806157812 */ /* 0x000fc400078efcff */
[----:B------:R-:W-:Y:S01]  /*0740*/  LOP3.LUT R23, R6, 0x20, RZ, 0xfc, !PT ;  /* 0x0000002006177812 */ /* 0x000fe200078efcff */
[----:B------:R-:W-:Y:S01]  /*0750*/  IMAD.MOV R15, RZ, RZ, -R4 ;  /* 0x000000ffff0f7224 */ /* 0x000fe200078e0a04 */
[----:B------:R-:W-:Y:S01]  /*0760*/  LOP3.LUT R4, R8, R13, RZ, 0x3c, !PT ;  /* 0x0000000d08047212 */ /* 0x000fe200078e3cff */
[----:B------:R-:W-:Y:S01]  /*0770*/  IMAD.MOV.U32 R8, RZ, RZ, R16 ;  /* 0x000000ffff087224 */ /* 0x000fe200078e0010 */
[----:B------:R-:W-:Y:S02]  /*0780*/  LOP3.LUT R16, R6, 0x8, RZ, 0xfc, !PT ;  /* 0x0000000806107812 */ /* 0x000fe400078efcff */
[----:B------:R-:W-:Y:S01]  /*0790*/  ISETP.GE.AND P4, PT, R19, RZ, PT ;  /* 0x000000ff1300720c */ /* 0x000fe20003f86270 */
[----:B------:R1:W-:Y:S01]  /*07a0*/  STL [R1+0x254], R4 ;  /* 0x0002540401007387 */ /* 0x0003e20000100800 */
[----:B------:R-:W-:Y:S01]  /*07b0*/  IMAD R13, R8, R3, RZ ;  /* 0x00000003080d7224 */ /* 0x000fe200078e02ff */
[----:B------:R-:W-:Y:S02]  /*07c0*/  ISETP.GE.AND P1, PT, R16, RZ, PT ;  /* 0x000000ff1000720c */ /* 0x000fe40003f26270 */
[----:B------:R-:W-:-:S02]  /*07d0*/  IABS R20, R23 ;  /* 0x0000001700147213 */ /* 0x000fc40000000000 */
[C---:B------:R-:W-:Y:S02]  /*07e0*/  LOP3.LUT R25, R6.reuse, 0x28, RZ, 0xfc, !PT ;  /* 0x0000002806197812 */ /* 0x040fe400078efcff */
[----:B------:R-:W-:Y:S01]  /*07f0*/  LOP3.LUT R24, R6, 0x24, RZ, 0xfc, !PT ;  /* 0x0000002406187812 */ /* 0x000fe200078efcff */
[----:B-1----:R-:W-:Y:S01]  /*0800*/  IMAD R4, R12, R7, R17 ;  /* 0x000000070c047224 */ /* 0x002fe200078e0211 */
[----:B------:R-:W-:Y:S01]  /*0810*/  IABS R12, R16 ;  /* 0x00000010000c7213 */ /* 0x000fe20000000000 */
[----:B------:R-:W-:Y:S01]  /*0820*/  IMAD R7, R2, R15, R10 ;  /* 0x0000000f02077224 */ /* 0x000fe200078e020a */
[----:B------:R-:W-:Y:S01]  /*0830*/  LOP3.LUT R17, R6, 0xc, RZ, 0xfc, !PT ;  /* 0x0000000c06117812 */ /* 0x000fe200078efcff */
[----:B------:R-:W-:Y:S01]  /*0840*/  IMAD.MOV.U32 R10, RZ, RZ, RZ ;  /* 0x000000ffff0a7224 */ /* 0x000fe200078e00ff */
[----:B------:R-:W-:Y:S01]  /*0850*/  IABS R15, R19 ;  /* 0x00000013000f7213 */ /* 0x000fe20000000000 */
[----:B------:R-:W-:Y:S01]  /*0860*/  IMAD.IADD R14, R14, 0x1, R4 ;  /* 0x000000010e0e7824 */ /* 0x000fe200078e0204 */
[----:B------:R-:W-:Y:S01]  /*0870*/  ISETP.GT.U32.AND P2, PT, R2, R7, PT ;  /* 0x000000070200720c */ /* 0x000fe20003f44070 */
[----:B------:R-:W-:Y:S01]  /*0880*/  IMAD.HI.U32 R8, R11, R13, R10 ;  /* 0x0000000d0b087227 */ /* 0x000fe200078e000a */
[----:B------:R-:W-:-:S02]  /*0890*/  IABS R13, R17 ;  /* 0x00000011000d7213 */ /* 0x000fc40000000000 */
[----:B------:R-:W-:Y:S01]  /*08a0*/  R2UR UR4, R14 ;  /* 0x000000000e0472ca */ /* 0x000fe200000e0000 */
[----:B------:R-:W-:Y:S01]  /*08b0*/  IMAD.HI.U32 R4, R5, R12, RZ ;  /* 0x0000000c05047227 */ /* 0x000fe200078e00ff */
[----:B------:R-:W-:Y:S02]  /*08c0*/  LEA.HI R14, R0, R9, RZ, 0x1b ;  /* 0x00000009000e7211 */ /* 0x000fe400078fd8ff */
[----:B------:R-:W-:Y:S01]  /*08d0*/  ISETP.GE.AND P5, PT, R17, RZ, PT ;  /* 0x000000ff1100720c */ /* 0x000fe20003fa6270 */
[----:B------:R-:W-:Y:S01]  /*08e0*/  IMAD.MOV R11, RZ, RZ, -R4 ;  /* 0x000000ffff0b7224 */ /* 0x000fe200078e0a04 */
[----:B------:R-:W-:Y:S01]  /*08f0*/  IABS R17, R21 ;  /* 0x0000001500117213 */ /* 0x000fe20000000000 */
[----:B------:R-:W-:Y:S01]  /*0900*/  IMAD.HI.U32 R4, R5, R13, RZ ;  /* 0x0000000d05047227 */ /* 0x000fe200078e00ff */
[C---:B------:R-:W-:Y:S02]  /*0910*/  LOP3.LUT R26, R6.reuse, 0x2c, RZ, 0xfc, !PT ;  /* 0x0000002c061a7812 */ /* 0x040fe400078efcff */
[C---:B------:R-:W-:Y:S01]  /*0920*/  LOP3.LUT R28, R6.reuse, 0x38, RZ, 0xfc, !PT ;  /* 0x00000038061c7812 */ /* 0x040fe200078efcff */
[----:B------:R-:W-:Y:S01]  /*0930*/  @!P2 IMAD.IADD R7, R7, 0x1, -R2 ;  /* 0x000000010707a824 */ /* 0x000fe200078e0a02 */
[C---:B------:R-:W-:Y:S01]  /*0940*/  LOP3.LUT R34, R6.reuse, 0x40, RZ, 0xfc, !PT ;  /* 0x0000004006227812 */ /* 0x040fe200078efcff */
[----:B------:R-:W-:Y:S01]  /*0950*/  IMAD.HI.U32 R10, R5, R15, RZ ;  /* 0x0000000f050a7227 */ /* 0x000fe200078e00ff */
[----:B------:R-:W-:Y:S01]  /*0960*/  LOP3.LUT R35, R6, 0x44, RZ, 0xfc, !PT ;  /* 0x0000004406237812 */ /* 0x000fe200078efcff */
[----:B------:R-:W-:Y:S01]  /*0970*/  ULEA UR4, UR4, UR5, 0x8 ;  /* 0x0000000504047291 */ /* 0x000fe2000f8e403f */
[----:B------:R-:W-:Y:S01]  /*0980*/  ISETP.GT.U32.AND P6, PT, R2, R7, PT ;  /* 0x000000070200720c */ /* 0x000fe20003fc4070 */
[----:B------:R-:W-:Y:S01]  /*0990*/  IMAD.MOV R4, RZ, RZ, -R4 ;  /* 0x000000ffff047224 */ /* 0x000fe200078e0a04 */
[----:B------:R-:W-:Y:S01]  /*09a0*/  LOP3.LUT R36, R6, 0x48, RZ, 0xfc, !PT ;  /* 0x0000004806247812 */ /* 0x000fe200078efcff */
[----:B------:R-:W-:Y:S01]  /*09b0*/  IMAD R11, R2, R11, R12 ;  /* 0x0000000b020b7224 */ /* 0x000fe200078e020c */
[----:B------:R-:W-:Y:S01]  /*09c0*/  LOP3.LUT R37, R6, 0x4c, RZ, 0xfc, !PT ;  /* 0x0000004c06257812 */ /* 0x000fe200078efcff */
[----:B------:R-:W-:Y:S01]  /*09d0*/  IMAD.MOV R12, RZ, RZ, -R10 ;  /* 0x000000ffff0c7224 */ /* 0x000fe200078e0a0a */
[----:B------:R-:W-:Y:S01]  /*09e0*/  IABS R30, R36 ;  /* 0x00000024001e7213 */ /* 0x000fe20000000000 */
[----:B------:R-:W-:Y:S01]  /*09f0*/  IMAD R10, R2, R4, R13 ;  /* 0x00000004020a7224 */ /* 0x000fe200078e020d */
[----:B------:R-:W-:Y:S01]  /*0a00*/  LOP3.LUT R4, R6, 0x14, RZ, 0xfc, !PT ;  /* 0x0000001406047812 */ /* 0x000fe200078efcff */
[C---:B------:R-:W-:Y:S01]  /*0a10*/  IMAD R13, R2.reuse, R12, R15 ;  /* 0x0000000c020d7224 */ /* 0x040fe200078e020f */
[----:B------:R-:W-:Y:S01]  /*0a20*/  ISETP.GT.U32.AND P3, PT, R2, R11, PT ;  /* 0x0000000b0200720c */ /* 0x000fe20003f64070 */
[----:B------:R-:W-:Y:S01]  /*0a30*/  VIADD R22, R14, 0x1c ;  /* 0x0000001c0e167836 */ /* 0x000fe20000000000 */
[----:B------:R-:W-:Y:S01]  /*0a40*/  IABS R15, R4 ;  /* 0x00000004000f7213 */ /* 0x000fe20000000000 */
[----:B------:R-:W-:Y:S01]  /*0a50*/  @!P6 IMAD.IADD R7, R7, 0x1, -R2 ;  /* 0x000000010707e824 */ /* 0x000fe200078e0a02 */
[----:B------:R-:W-:Y:S01]  /*0a60*/  ISETP.GE.AND P6, PT, R4, RZ, PT ;  /* 0x000000ff0400720c */ /* 0x000fe20003fc6270 */
[----:B------:R-:W-:Y:S01]  /*0a70*/  IMAD.HI.U32 R12, R5, R17, RZ ;  /* 0x00000011050c7227 */ /* 0x000fe200078e00ff */
[----:B------:R-:W-:-:S02]  /*0a80*/  ISETP.GT.U32.AND P2, PT, R2, R10, PT ;  /* 0x0000000a0200720c */ /* 0x000fc40003f44070 */
[----:B------:R-:W-:Y:S01]  /*0a90*/  IABS R19, R22 ;  /* 0x0000001600137213 */ /* 0x000fe20000000000 */
[----:B------:R-:W-:Y:S01]  /*0aa0*/  IMAD.MOV.U32 R4, RZ, RZ, R7 ;  /* 0x000000ffff047224 */ /* 0x000fe200078e0007 */
[----:B------:R-:W-:Y:S01]  /*0ab0*/  IABS R32, R37 ;  /* 0x0000002500207213 */ /* 0x000fe20000000000 */
[----:B------:R-:W-:Y:S01]  /*0ac0*/  IMAD.HI.U32 R7, R5, R15, RZ ;  /* 0x0000000f05077227 */ /* 0x000fe200078e00ff */
[C---:B------:R-:W-:Y:S02]  /*0ad0*/  LOP3.LUT R38, R6.reuse, 0x50, RZ, 0xfc, !PT ;  /* 0x0000005006267812 */ /* 0x040fe400078efcff */
[----:B------:R-:W-:Y:S01]  /*0ae0*/  LOP3.LUT R39, R6, 0x54, RZ, 0xfc, !PT ;  /* 0x0000005406277812 */ /* 0x000fe200078efcff */
[----:B------:R-:W-:Y:S01]  /*0af0*/  @!P0 IMAD.MOV R4, RZ, RZ, -R4 ;  /* 0x000000ffff048224 */ /* 0x000fe200078e0a04 */
[----:B------:R-:W-:Y:S01]  /*0b00*/  ISETP.GT.U32.AND P0, PT, R2, R13, PT ;  /* 0x0000000d0200720c */ /* 0x000fe20003f04070 */
[----:B------:R-:W-:Y:S01]  /*0b10*/  @!P3 IMAD.IADD R11, R11, 0x1, -R2 ;  /* 0x000000010b0bb824 */ /* 0x000fe200078e0a02 */
[----:B------:R-:W-:Y:S01]  /*0b20*/  IABS R33, R38 ;  /* 0x0000002600217213 */ /* 0x000fe20000000000 */
[----:B------:R-:W-:Y:S01]  /*0b30*/  IMAD.MOV R16, RZ, RZ, -R7 ;  /* 0x000000ffff107224 */ /* 0x000fe200078e0a07 */
[----:B------:R-:W-:Y:S01]  /*0b40*/  LOP3.LUT R40, R6, 0x58, RZ, 0xfc, !PT ;  /* 0x0000005806287812 */ /* 0x000fe200078efcff */
[----:B------:R-:W-:Y:S01]  /*0b50*/  IMAD.MOV R18, RZ, RZ, -R12 ;  /* 0x000000ffff127224 */ /* 0x000fe200078e0a0c */
[----:B------:R-:W-:Y:S01]  /*0b60*/  ISETP.GT.U32.AND P3, PT, R2, R11, PT ;  /* 0x0000000b0200720c */ /* 0x000fe20003f64070 */
[----:B------:R-:W-:Y:S01]  /*0b70*/  IMAD.HI.U32 R7, R5, R19, RZ ;  /* 0x0000001305077227 */ /* 0x000fe200078e00ff */
[----:B------:R-:W-:-:S02]  /*0b80*/  LOP3.LUT R44, R6, 0x74, RZ, 0xfc, !PT ;  /* 0x00000074062c7812 */ /* 0x000fc400078efcff */
[----:B------:R-:W-:Y:S01]  /*0b90*/  LOP3.LUT R45, R6, 0x78, RZ, 0xfc, !PT ;  /* 0x00000078062d7812 */ /* 0x000fe200078efcff */
[----:B------:R-:W-:Y:S01]  /*0ba0*/  IMAD R12, R2, R16, R15 ;  /* 0x00000010020c7224 */ /* 0x000fe200078e020f */
[C---:B------:R-:W-:Y:S01]  /*0bb0*/  LOP3.LUT R48, R6.reuse, 0x8c, RZ, 0xfc, !PT ;  /* 0x0000008c06307812 */ /* 0x040fe200078efcff */
[--C-:B------:R-:W-:Y:S01]  /*0bc0*/  @!P0 IMAD.IADD R13, R13, 0x1, -R2.reuse ;  /* 0x000000010d0d8824 */ /* 0x100fe200078e0a02 */
[----:B------:R-:W-:Y:S01]  /*0bd0*/  IABS R41, R45 ;  /* 0x0000002d00297213 */ /* 0x000fe20000000000 */
[----:B------:R-:W-:Y:S01]  /*0be0*/  IMAD.HI.U32 R16, R5, R20, RZ ;  /* 0x0000001405107227 */ /* 0x000fe200078e00ff */
[----:B------:R-:W-:Y:S02]  /*0bf0*/  LOP3.LUT R49, R6, 0x90, RZ, 0xfc, !PT ;  /* 0x0000009006317812 */ /* 0x000fe400078efcff */
[C---:B------:R-:W-:Y:S01]  /*0c00*/  ISETP.GT.U32.AND P0, PT, R2.reuse, R13, PT ;  /* 0x0000000d0200720c */ /* 0x040fe20003f04070 */
[--C-:B------:R-:W-:Y:S01]  /*0c10*/  @!P3 IMAD.IADD R11, R11, 0x1, -R2.reuse ;  /* 0x000000010b0bb824 */ /* 0x100fe200078e0a02 */
[----:B------:R-:W-:Y:S01]  /*0c20*/  ISETP.GE.AND P3, PT, R21, RZ, PT ;  /* 0x000000ff1500720c */ /* 0x000fe20003f66270 */
[----:B------:R-:W-:Y:S01]  /*0c30*/  IMAD R15, R2, R18, R17 ;  /* 0x00000012020f7224 */ /* 0x000fe200078e0211 */
[----:B------:R-:W-:Y:S01]  /*0c40*/  IABS R21, R25 ;  /* 0x0000001900157213 */ /* 0x000fe20000000000 */
[----:B------:R-:W-:Y:S01]  /*0c50*/  @!P2 IMAD.IADD R10, R10, 0x1, -R2 ;  /* 0x000000010a0aa824 */ /* 0x000fe200078e0a02 */
[----:B------:R-:W-:Y:S01]  /*0c60*/  IABS R18, R24 ;  /* 0x0000001800127213 */ /* 0x000fe20000000000 */
[----:B------:R-:W-:Y:S01]  /*0c70*/  IMAD.MOV R17, RZ, RZ, -R7 ;  /* 0x000000ffff117224 */ /* 0x000fe200078e0a07 */
[----:B------:R-:W-:Y:S01]  /*0c80*/  IABS R47, R49 ;  /* 0x00000031002f7213 */ /* 0x000fe20000000000 */
[----:B------:R-:W-:Y:S01]  /*0c90*/  IMAD.MOV.U32 R7, RZ, RZ, R11 ;  /* 0x000000ffff077224 */ /* 0x000fe200078e000b */
[----:B------:R-:W-:Y:S01]  /*0ca0*/  ISETP.GT.U32.AND P2, PT, R2, R10, PT ;  /* 0x0000000a0200720c */ /* 0x000fe20003f44070 */
[----:B------:R-:W-:Y:S01]  /*0cb0*/  IMAD.MOV R11, RZ, RZ, -R16 ;  /* 0x000000ffff0b7224 */ /* 0x000fe200078e0a10 */
[C---:B------:R-:W-:Y:S01]  /*0cc0*/  LOP3.LUT R51, R6.reuse, 0x94, RZ, 0xfc, !PT ;  /* 0x0000009406337812 */ /* 0x040fe200078efcff */
[----:B------:R-:W-:Y:S01]  /*0cd0*/  @!P0 IMAD.IADD R13, R13, 0x1, -R2 ;  /* 0x000000010d0d8824 */ /* 0x000fe200078e0a02 */
[----:B------:R-:W-:Y:S01]  /*0ce0*/  LOP3.LUT R52, R6, 0x98, RZ, 0xfc, !PT ;  /* 0x0000009806347812 */ /* 0x000fe200078efcff */
[----:B------:R-:W-:Y:S01]  /*0cf0*/  IMAD R16, R2, R17, R19 ;  /* 0x0000001102107224 */ /* 0x000fe200078e0213 */
[----:B------:R-:W-:Y:S01]  /*0d00*/  LOP3.LUT R54, R6, 0xa0, RZ, 0xfc, !PT ;  /* 0x000000a006367812 */ /* 0x000fe200078efcff */
[----:B------:R-:W-:Y:S01]  /*0d10*/  IMAD R17, R2, R11, R20 ;  /* 0x0000000b02117224 */ /* 0x000fe200078e0214 */
[----:B------:R-:W-:Y:S01]  /*0d20*/  LOP3.LUT R55, R6, 0xa4, RZ, 0xfc, !PT ;  /* 0x000000a406377812 */ /* 0x000fe200078efcff */
[----:B------:R-:W-:Y:S01]  /*0d30*/  IMAD.MOV.U32 R11, RZ, RZ, R13 ;  /* 0x000000ffff0b7224 */ /* 0x000fe200078e000d */
[C---:B------:R-:W-:Y:S01]  /*0d40*/  ISETP.GT.U32.AND P0, PT, R2.reuse, R16, PT ;  /* 0x000000100200720c */ /* 0x040fe20003f04070 */
[----:B------:R-:W-:Y:S01]  /*0d50*/  @!P1 IMAD.MOV R7, RZ, RZ, -R7 ;  /* 0x000000ffff079224 */ /* 0x000fe200078e0a07 */
[C---:B------:R-:W-:Y:S01]  /*0d60*/  ISETP.GT.U32.AND P1, PT, R2.reuse, R15, PT ;  /* 0x0000000f0200720c */ /* 0x040fe20003f24070 */
[----:B------:R-:W-:Y:S01]  /*0d70*/  @!P4 IMAD.MOV R11, RZ, RZ, -R11 ;  /* 0x000000ffff0bc224 */ /* 0x000fe200078e0a0b */
[----:B------:R-:W-:Y:S01]  /*0d80*/  ISETP.GT.U32.AND P4, PT, R2, R17, PT ;  /* 0x000000110200720c */ /* 0x000fe20003f84070 */
[----:B------:R-:W-:Y:S01]  /*0d90*/  @!P2 IMAD.IADD R10, R10, 0x1, -R2 ;  /* 0x000000010a0aa824 */ /* 0x000fe200078e0a02 */
[----:B------:R-:W-:Y:S01]  /*0da0*/  ISETP.GT.U32.AND P2, PT, R2, R12, PT ;  /* 0x0000000c0200720c */ /* 0x000fe20003f44070 */
[----:B------:R-:W-:Y:S01]  /*0db0*/  IMAD.HI.U32 R19, R5, R21, RZ ;  /* 0x0000001505137227 */ /* 0x000fe200078e00ff */
[----:B------:R-:W-:-:S02]  /*0dc0*/  IABS R50, R54 ;  /* 0x0000003600327213 */ /* 0x000fc40000000000 */
[C---:B------:R-:W-:Y:S01]  /*0dd0*/  LOP3.LUT R56, R6.reuse, 0xb8, RZ, 0xfc, !PT ;  /* 0x000000b806387812 */ /* 0x040fe200078efcff */
[----:B------:R-:W-:Y:S01]  /*0de0*/  IMAD.HI.U32 R13, R5, R18, RZ ;  /* 0x00000012050d7227 */ /* 0x000fe200078e00ff */
[C---:B------:R-:W-:Y:S02]  /*0df0*/  LOP3.LUT R60, R6.reuse, 0xc0, RZ, 0xfc, !PT ;  /* 0x000000c0063c7812 */ /* 0x040fe400078efcff */
[----:B------:R-:W-:Y:S01]  /*0e00*/  IABS R63, R56 ;  /* 0x00000038003f7213 */ /* 0x000fe20000000000 */
[--C-:B------:R-:W-:Y:S01]  /*0e10*/  @!P1 IMAD.IADD R15, R15, 0x1, -R2.reuse ;  /* 0x000000010f0f9824 */ /* 0x100fe200078e0a02 */
[C---:B------:R-:W-:Y:S01]  /*0e20*/  LOP3.LUT R62, R6.reuse, 0xe0, RZ, 0xfc, !PT ;  /* 0x000000e0063e7812 */ /* 0x040fe200078efcff */
[--C-:B------:R-:W-:Y:S01]  /*0e30*/  @!P4 IMAD.IADD R17, R17, 0x1, -R2.reuse ;  /* 0x000000011111c824 */ /* 0x100fe200078e0a02 */
[----:B------:R-:W-:Y:S01]  /*0e40*/  LOP3.LUT R64, R6, 0xe4, RZ, 0xfc, !PT ;  /* 0x000000e406407812 */ /* 0x000fe200078efcff */
[----:B------:R-:W-:Y:S01]  /*0e50*/  @!P2 IMAD.IADD R12, R12, 0x1, -R2 ;  /* 0x000000010c0ca824 */ /* 0x000fe200078e0a02 */
[C---:B------:R-:W-:Y:S01]  /*0e60*/  ISETP.GT.U32.AND P1, PT, R2.reuse, R15, PT ;  /* 0x0000000f0200720c */ /* 0x040fe20003f24070 */
[----:B------:R-:W-:Y:S01]  /*0e70*/  IMAD.MOV R19, RZ, RZ, -R19 ;  /* 0x000000ffff137224 */ /* 0x000fe200078e0a13 */
[C---:B------:R-:W-:Y:S01]  /*0e80*/  ISETP.GT.U32.AND P4, PT, R2.reuse, R17, PT ;  /* 0x000000110200720c */ /* 0x040fe20003f84070 */
[----:B------:R-:W-:Y:S01]  /*0e90*/  @!P5 IMAD.MOV R10, RZ, RZ, -R10 ;  /* 0x000000ffff0ad224 */ /* 0x000fe200078e0a0a */
[----:B------:R-:W-:Y:S01]  /*0ea0*/  ISETP.GT.U32.AND P2, PT, R2, R12, PT ;  /* 0x0000000c0200720c */ /* 0x000fe20003f44070 */
[----:B------:R-:W-:Y:S01]  /*0eb0*/  IMAD.MOV R13, RZ, RZ, -R13 ;  /* 0x000000ffff0d7224 */ /* 0x000fe200078e0a0d */
[----:B------:R-:W-:Y:S01]  /*0ec0*/  ISETP.GE.AND P5, PT, R22, RZ, PT ;  /* 0x000000ff1600720c */ /* 0x000fe20003fa6270 */
[----:B------:R-:W-:Y:S01]  /*0ed0*/  @!P0 IMAD.IADD R16, R16, 0x1, -R2 ;  /* 0x0000000110108824 */ /* 0x000fe200078e0a02 */
[----:B------:R-:W-:Y:S01]  /*0ee0*/  IABS R22, R26 ;  /* 0x0000001a00167213 */ /* 0x000fe20000000000 */
[----:B------:R-:W-:Y:S01]  /*0ef0*/  IMAD R19, R2, R19, R21 ;  /* 0x0000001302137224 */ /* 0x000fe200078e0215 */
[----:B------:R-:W-:Y:S01]  /*0f00*/  LOP3.LUT R21, R6, 0x34, RZ, 0xfc, !PT ;  /* 0x0000003406157812 */ /* 0x000fe200078efcff */
[C---:B------:R-:W-:Y:S01]  /*0f10*/  IMAD R18, R2.reuse, R13, R18 ;  /* 0x0000000d02127224 */ /* 0x040fe200078e0212 */
[C---:B------:R-:W-:Y:S01]  /*0f20*/  ISETP.GT.U32.AND P0, PT, R2.reuse, R16, PT ;  /* 0x000000100200720c */ /* 0x040fe20003f04070 */
[--C-:B------:R-:W-:Y:S01]  /*0f30*/  @!P1 IMAD.IADD R15, R15, 0x1, -R2.reuse ;  /* 0x000000010f0f9824 */ /* 0x100fe200078e0a02 */
[----:B------:R-:W-:Y:S01]  /*0f40*/  IABS R79, R62 ;  /* 0x0000003e004f7213 */ /* 0x000fe20000000000 */
[----:B------:R-:W-:Y:S01]  /*0f50*/  @!P4 IMAD.IADD R17, R17, 0x1, -R2 ;  /* 0x000000011111c824 */ /* 0x000fe200078e0a02 */
[C---:B------:R-:W-:Y:S01]  /*0f60*/  ISETP.GT.U32.AND P4, PT, R2.reuse, R19, PT ;  /* 0x000000130200720c */ /* 0x040fe20003f84070 */
[----:B------:R-:W-:Y:S01]  /*0f70*/  IMAD.HI.U32 R20, R5, R22, RZ ;  /* 0x0000001605147227 */ /* 0x000fe200078e00ff */
[----:B------:R-:W-:-:S02]  /*0f80*/  ISETP.GT.U32.AND P1, PT, R2, R18, PT ;  /* 0x000000120200720c */ /* 0x000fc40003f24070 */
[----:B------:R-:W-:Y:S01]  /*0f90*/  IABS R81, R64 ;  /* 0x0000004000517213 */ /* 0x000fe20000000000 */
[----:B------:R-:W-:Y:S01]  /*0fa0*/  IMAD.MOV.U32 R13, RZ, RZ, R15 ;  /* 0x000000ffff0d7224 */ /* 0x000fe200078e000f */
[C---:B------:R-:W-:Y:S01]  /*0fb0*/  LOP3.LUT R66, R6.reuse, 0xe8, RZ, 0xfc, !PT ;  /* 0x000000e806427812 */ /* 0x040fe200078efcff */
[----:B------:R-:W-:Y:S01]  /*0fc0*/  IMAD.MOV R15, RZ, RZ, -R20 ;  /* 0x000000ffff0f7224 */ /* 0x000fe200078e0a14 */
[----:B------:R-:W-:Y:S01]  /*0fd0*/  LOP3.LUT R68, R6, 0xf4, RZ, 0xfc, !PT ;  /* 0x000000f406447812 */ /* 0x000fe200078efcff */
[----:B------:R-:W-:Y:S01]  /*0fe0*/  @!P2 IMAD.IADD R12, R12, 0x1, -R2 ;  /* 0x000000010c0ca824 */ /* 0x000fe200078e0a02 */
[----:B------:R-:W-:Y:S01]  /*0ff0*/  ISETP.GE.AND P2, PT, R23, RZ, PT ;  /* 0x000000ff1700720c */ /* 0x000fe20003f46270 */
[----:B------:R-:W-:Y:S01]  /*1000*/  IMAD R20, R2, R15, R22 ;  /* 0x0000000f02147224 */ /* 0x000fe200078e0216 */
[----:B------:R-:W-:Y:S01]  /*1010*/  LOP3.LUT R15, R6, 0x30, RZ, 0xfc, !PT ;  /* 0x00000030060f7812 */ /* 0x000fe200078efcff */
[--C-:B------:R-:W-:Y:S01]  /*1020*/  @!P0 IMAD.IADD R16, R16, 0x1, -R2.reuse ;  /* 0x0000000110108824 */ /* 0x100fe200078e0a02 */
[----:B------:R-:W-:Y:S01]  /*1030*/  IABS R23, R21 ;  /* 0x0000001500177213 */ /* 0x000fe20000000000 */
[--C-:B------:R-:W-:Y:S01]  /*1040*/  @!P4 IMAD.IADD R19, R19, 0x1, -R2.reuse ;  /* 0x000000011313c824 */ /* 0x100fe200078e0a02 */
[----:B------:R-:W-:Y:S01]  /*1050*/  IABS R22, R15 ;  /* 0x0000000f00167213 */ /* 0x000fe20000000000 */
[----:B------:R-:W-:Y:S01]  /*1060*/  @!P1 IMAD.IADD R18, R18, 0x1, -R2 ;  /* 0x0000000112129824 */ /* 0x000fe200078e0a02 */
[----:B------:R-:W-:Y:S01]  /*1070*/  ISETP.GE.AND P0, PT, R26, RZ, PT ;  /* 0x000000ff1a00720c */ /* 0x000fe20003f06270 */
[----:B------:R-:W-:Y:S01]  /*1080*/  @!P5 IMAD.MOV R16, RZ, RZ, -R16 ;  /* 0x000000ffff10d224 */ /* 0x000fe200078e0a10 */
[----:B------:R-:W-:Y:S01]  /*1090*/  ISETP.GE.AND P5, PT, R15, RZ, PT ;  /* 0x000000ff0f00720c */ /* 0x000fe20003fa6270 */
[----:B------:R-:W-:Y:S01]  /*10a0*/  IMAD.HI.U32 R15, R5, R22, RZ ;  /* 0x00000016050f7227 */ /* 0x000fe200078e00ff */
[----:B------:R-:W-:-:S02]  /*10b0*/  ISETP.GT.U32.AND P4, PT, R2, R19, PT ;  /* 0x000000130200720c */ /* 0x000fc40003f84070 */
[----:B------:R-:W-:Y:S01]  /*10c0*/  ISETP.GT.U32.AND P1, PT, R2, R18, PT ;  /* 0x000000120200720c */ /* 0x000fe20003f24070 */
[----:B------:R-:W-:Y:S01]  /*10d0*/  @!P2 IMAD.MOV R17, RZ, RZ, -R17 ;  /* 0x000000ffff11a224 */ /* 0x000fe200078e0a11 */
[----:B------:R-:W-:Y:S01]  /*10e0*/  ISETP.GE.AND P2, PT, R21, RZ, PT ;  /* 0x000000ff1500720c */ /* 0x000fe20003f46270 */
[----:B------:R-:W-:Y:S01]  /*10f0*/  IMAD.HI.U32 R21, R5, R23, RZ ;  /* 0x0000001705157227 */ /* 0x000fe200078e00ff */
[----:B------:R-:W-:Y:S02]  /*1100*/  IABS R83, R66 ;  /* 0x0000004200537213 */ /* 0x000fe40000000000 */
[----:B------:R-:W-:Y:S01]  /*1110*/  IABS R89, R68 ;  /* 0x0000004400597213 */ /* 0x000fe20000000000 */
[----:B------:R-:W-:Y:S02]  /*1120*/  IMAD.MOV R15, RZ, RZ, -R15 ;  /* 0x000000ffff0f7224 */ /* 0x000fe400078e0a0f */
[----:B------:R-:W-:Y:S01]  /*1130*/  @!P6 IMAD.MOV R12, RZ, RZ, -R12 ;  /* 0x000000ffff0ce224 */ /* 0x000fe200078e0a0c */
[----:B------:R-:W-:Y:S01]  /*1140*/  ISETP.GE.AND P6, PT, R24, RZ, PT ;  /* 0x000000ff1800720c */ /* 0x000fe20003fc6270 */
[----:B------:R-:W-:-:S02]  /*1150*/  IMAD.MOV R24, RZ, RZ, -R21 ;  /* 0x000000ffff187224 */ /* 0x000fc400078e0a15 */
[----:B------:R-:W-:Y:S02]  /*1160*/  IMAD R21, R2, R15, R22 ;  /* 0x0000000f02157224 */ /* 0x000fe400078e0216 */
[--C-:B------:R-:W-:Y:S02]  /*1170*/  @!P4 IMAD.IADD R19, R19, 0x1, -R2.reuse ;  /* 0x000000011313c824 */ /* 0x100fe400078e0a02 */
[----:B------:R-:W-:Y:S01]  /*1180*/  @!P1 IMAD.IADD R18, R18, 0x1, -R2 ;  /* 0x0000000112129824 */ /* 0x000fe200078e0a02 */
[C---:B------:R-:W-:Y:S01]  /*1190*/  ISETP.GT.U32.AND P4, PT, R2.reuse, R21, PT ;  /* 0x000000150200720c */ /* 0x040fe20003f84070 */
[C---:B------:R-:W-:Y:S01]  /*11a0*/  IMAD R22, R2.reuse, R24, R23 ;  /* 0x0000001802167224 */ /* 0x040fe200078e0217 */
[C---:B------:R-:W-:Y:S01]  /*11b0*/  ISETP.GT.U32.AND P1, PT, R2.reuse, R20, PT ;  /* 0x000000140200720c */ /* 0x040fe20003f24070 */
[----:B------:R-:W-:Y:S01]  /*11c0*/  @!P3 IMAD.MOV R13, RZ, RZ, -R13 ;  /* 0x000000ffff0db224 */ /* 0x000fe200078e0a0d */
[----:B------:R-:W-:Y:S01]  /*11d0*/  ISETP.GE.AND P3, PT, R25, RZ, PT ;  /* 0x000000ff1900720c */ /* 0x000fe20003f66270 */
[----:B------:R-:W-:Y:S01]  /*11e0*/  @!P6 IMAD.MOV R18, RZ, RZ, -R18 ;  /* 0x000000ffff12e224 */ /* 0x000fe200078e0a12 */
[----:B------:R-:W-:Y:S01]  /*11f0*/  ISETP.GT.U32.AND P6, PT, R2, R22, PT ;  /* 0x000000160200720c */ /* 0x000fe20003fc4070 */
[C---:B------:R-:W-:Y:S01]  /*1200*/  VIADD R29, R14.reuse, 0x3c ;  /* 0x0000003c0e1d7836 */ /* 0x040fe20000000000 */
[----:B------:R-:W-:Y:S01]  /*1210*/  IABS R25, R28 ;  /* 0x0000001c00197213 */ /* 0x000fe20000000000 */
[----:B------:R-:W-:-:S02]  /*1220*/  VIADD R46, R14, 0x7c ;  /* 0x0000007c0e2e7836 */ /* 0x000fc40000000000 */
[----:B------:R-:W-:Y:S01]  /*1230*/  VIADD R53, R14, 0x9c ;  /* 0x0000009c0e357836 */ /* 0x000fe20000000000 */
[----:B------:R-:W-:Y:S01]  /*1240*/  IABS R26, R29 ;  /* 0x0000001d001a7213 */ /* 0x000fe20000000000 */
[----:B------:R-:W-:Y:S01]  /*1250*/  @!P4 IMAD.IADD R21, R21, 0x1, -R2 ;  /* 0x000000011515c824 */ /* 0x000fe200078e0a02 */
[----:B------:R-:W-:Y:S01]  /*1260*/  IABS R43, R46 ;  /* 0x0000002e002b7213 */ /* 0x000fe20000000000 */
[----:B------:R-:W-:-:S03]  /*1270*/  IMAD.HI.U32 R15, R5, R25, RZ ;  /* 0x00000019050f7227 */ /* 0x000fc600078e00ff */
[----:B------:R-:W-:Y:S01]  /*1280*/  ISETP.GT.U32.AND P4, PT, R2, R21, PT ;  /* 0x000000150200720c */ /* 0x000fe20003f84070 */
[----:B------:R-:W-:Y:S02]  /*1290*/  @!P6 IMAD.IADD R22, R22, 0x1, -R2 ;  /* 0x000000011616e824 */ /* 0x000fe400078e0a02 */
[----:B------:R-:W-:-:S03]  /*12a0*/  IMAD.HI.U32 R23, R5, R26, RZ ;  /* 0x0000001a05177227 */ /* 0x000fc600078e00ff */
[----:B------:R-:W-:Y:S01]  /*12b0*/  ISETP.GT.U32.AND P6, PT, R2, R22, PT ;  /* 0x000000160200720c */ /* 0x000fe20003fc4070 */
[----:B------:R-:W-:Y:S02]  /*12c0*/  IMAD.MOV R15, RZ, RZ, -R15 ;  /* 0x000000ffff0f7224 */ /* 0x000fe400078e0a0f */
[--C-:B------:R-:W-:Y:S02]  /*12d0*/  @!P1 IMAD.IADD R20, R20, 0x1, -R2.reuse ;  /* 0x0000000114149824 */ /* 0x100fe400078e0a02 */
[----:B------:R-:W-:Y:S02]  /*12e0*/  IMAD.MOV R27, RZ, RZ, -R23 ;  /* 0x000000ffff1b7224 */ /* 0x000fe400078e0a17 */
[C---:B------:R-:W-:Y:S01]  /*12f0*/  IMAD R23, R2.reuse, R15, R25 ;  /* 0x0000000f02177224 */ /* 0x040fe200078e0219 */
[----:B------:R-:W-:Y:S01]  /*1300*/  IABS R25, R34 ;  /* 0x0000002200197213 */ /* 0x000fe20000000000 */
[----:B------:R-:W-:Y:S01]  /*1310*/  @!P4 IMAD.IADD R21, R21, 0x1, -R2 ;  /* 0x000000011515c824 */ /* 0x000fe200078e0a02 */
[C---:B------:R-:W-:Y:S01]  /*1320*/  ISETP.GT.U32.AND P1, PT, R2.reuse, R20, PT ;  /* 0x000000140200720c */ /* 0x040fe20003f24070 */
[----:B------:R-:W-:Y:S01]  /*1330*/  @!P3 IMAD.MOV R19, RZ, RZ, -R19 ;  /* 0x000000ffff13b224 */ /* 0x000fe200078e0a13 */
[----:B------:R-:W-:Y:S01]  /*1340*/  ISETP.GT.U32.AND P4, PT, R2, R23, PT ;  /* 0x000000170200720c */ /* 0x000fe20003f84070 */
[----:B------:R-:W-:Y:S01]  /*1350*/  IMAD.HI.U32 R15, R5, R25, RZ ;  /* 0x00000019050f7227 */ /* 0x000fe200078e00ff */
[----:B------:R-:W-:-:S02]  /*1360*/  ISETP.GE.AND P3, PT, R28, RZ, PT ;  /* 0x000000ff1c00720c */ /* 0x000fc40003f66270 */
[----:B------:R-:W-:Y:S01]  /*1370*/  IABS R28, R35 ;  /* 0x00000023001c7213 */ /* 0x000fe20000000000 */
[----:B------:R-:W-:Y:S02]  /*1380*/  IMAD R24, R2, R27, R26 ;  /* 0x0000001b02187224 */ /* 0x000fe400078e021a */
[----:B------:R-:W-:Y:S02]  /*1390*/  IMAD.MOV R27, RZ, RZ, -R15 ;  /* 0x000000ffff1b7224 */ /* 0x000fe400078e0a0f */
[----:B------:R-:W-:Y:S01]  /*13a0*/  @!P6 IMAD.IADD R22, R22, 0x1, -R2 ;  /* 0x000000011616e824 */ /* 0x000fe200078e0a02 */
[----:B------:R-:W-:Y:S01]  /*13b0*/  ISETP.GT.U32.AND P6, PT, R2, R24, PT ;  /* 0x000000180200720c */ /* 0x000fe20003fc4070 */
[----:B------:R-:W-:-:S04]  /*13c0*/  IMAD.HI.U32 R15, R5, R28, RZ ;  /* 0x0000001c050f7227 */ /* 0x000fc800078e00ff */
[----:B------:R-:W-:Y:S02]  /*13d0*/  IMAD R25, R2, R27, R25 ;  /* 0x0000001b02197224 */ /* 0x000fe400078e0219 */
[----:B------:R-:W-:Y:S01]  /*13e0*/  @!P1 IMAD.IADD R20, R20, 0x1, -R2 ;  /* 0x0000000114149824 */ /* 0x000fe200078e0a02 */
[----:B------:R-:W-:Y:S01]  /*13f0*/  ISETP.GE.AND P1, PT, R29, RZ, PT ;  /* 0x000000ff1d00720c */ /* 0x000fe20003f26270 */
[----:B------:R-:W-:-:S04]  /*1400*/  IMAD.HI.U32 R26, R5, R30, RZ ;  /* 0x0000001e051a7227 */ /* 0x000fc800078e00ff */
[----:B------:R-:W-:Y:S02]  /*1410*/  IMAD.MOV R29, RZ, RZ, -R15 ;  /* 0x000000ffff1d7224 */ /* 0x000fe400078e0a0f */
[----:B------:R-:W-:Y:S01]  /*1420*/  @!P4 IMAD.IADD R23, R23, 0x1, -R2 ;  /* 0x000000011717c824 */ /* 0x000fe200078e0a02 */
[C---:B------:R-:W-:Y:S01]  /*1430*/  ISETP.GT.U32.AND P4, PT, R2.reuse, R25, PT ;  /* 0x000000190200720c */ /* 0x040fe20003f84070 */
[----:B------:R-:W-:Y:S02]  /*1440*/  IMAD.MOV R31, RZ, RZ, -R26 ;  /* 0x000000ffff1f7224 */ /* 0x000fe400078e0a1a */
[----:B------:R-:W-:Y:S02]  /*1450*/  IMAD R26, R2, R29, R28 ;  /* 0x0000001d021a7224 */ /* 0x000fe400078e021c */
[----:B------:R-:W-:Y:S02]  /*1460*/  @!P6 IMAD.IADD R24, R24, 0x1, -R2 ;  /* 0x000000011818e824 */ /* 0x000fe400078e0a02 */
[----:B------:R-:W-:Y:S01]  /*1470*/  IMAD.HI.U32 R27, R5, R32, RZ ;  /* 0x00000020051b7227 */ /* 0x000fe200078e00ff */
[----:B------:R-:W-:-:S03]  /*1480*/  ISETP.GT.U32.AND P6, PT, R2, R26, PT ;  /* 0x0000001a0200720c */ /* 0x000fc60003fc4070 */
[----:B------:R-:W-:Y:S02]  /*1490*/  IMAD.MOV R29, RZ, RZ, -R27 ;  /* 0x000000ffff1d7224 */ /* 0x000fe400078e0a1b */
[----:B------:R-:W-:Y:S01]  /*14a0*/  @!P4 IMAD.IADD R25, R25, 0x1, -R2 ;  /* 0x000000011919c824 */ /* 0x000fe200078e0a02 */
[C---:B------:R-:W-:Y:S01]  /*14b0*/  ISETP.GT.U32.AND P4, PT, R2.reuse, R24, PT ;  /* 0x000000180200720c */ /* 0x040fe20003f84070 */
[----:B------:R-:W-:Y:S02]  /*14c0*/  @!P5 IMAD.MOV R21, RZ, RZ, -R21 ;  /* 0x000000ffff15d224 */ /* 0x000fe400078e0a15 */
[C---:B------:R-:W-:Y:S01]  /*14d0*/  IMAD R27, R2.reuse, R31, R30 ;  /* 0x0000001f021b7224 */ /* 0x040fe200078e021e */
[----:B------:R-:W-:Y:S01]  /*14e0*/  ISETP.GT.U32.AND P5, PT, R2, R25, PT ;  /* 0x000000190200720c */ /* 0x000fe20003fa4070 */
[----:B------:R-:W-:Y:S01]  /*14f0*/  IMAD.HI.U32 R15, R5, R33, RZ ;  /* 0x00000021050f7227 */ /* 0x000fe200078e00ff */
[----:B------:R-:W-:-:S03]  /*1500*/  IABS R31, R39 ;  /* 0x00000027001f7213 */ /* 0x000fc60000000000 */
[----:B------:R-:W-:Y:S02]  /*1510*/  @!P6 IMAD.IADD R26, R26, 0x1, -R2 ;  /* 0x000000011a1ae824 */ /* 0x000fe400078e0a02 */
[----:B------:R-:W-:Y:S01]  /*1520*/  @!P0 IMAD.MOV R20, RZ, RZ, -R20 ;  /* 0x000000ffff148224 */ /* 0x000fe200078e0a14 */
[C---:B------:R-:W-:Y:S01]  /*1530*/  ISETP.GT.U32.AND P0, PT, R2.reuse, R23, PT ;  /* 0x000000170200720c */ /* 0x040fe20003f04070 */
[----:B------:R-:W-:Y:S01]  /*1540*/  @!P2 IMAD.MOV R22, RZ, RZ, -R22 ;  /* 0x000000ffff16a224 */ /* 0x000fe200078e0a16 */
[C---:B------:R-:W-:Y:S01]  /*1550*/  ISETP.GT.U32.AND P2, PT, R2.reuse, R27, PT ;  /* 0x0000001b0200720c */ /* 0x040fe20003f44070 */
[----:B------:R-:W-:Y:S01]  /*1560*/  IMAD.MOV R15, RZ, RZ, -R15 ;  /* 0x000000ffff0f7224 */ /* 0x000fe200078e0a0f */
[C---:B------:R-:W-:Y:S01]  /*1570*/  ISETP.GT.U32.AND P6, PT, R2.reuse, R26, PT ;  /* 0x0000001a0200720c */ /* 0x040fe20003fc4070 */
[C---:B------:R-:W-:Y:S01]  /*1580*/  IMAD R28, R2.reuse, R29, R32 ;  /* 0x0000001d021c7224 */ /* 0x040fe200078e0220 */
[----:B------:R-:W-:Y:S01]  /*1590*/  IABS R32, R40 ;  /* 0x0000002800207213 */ /* 0x000fe20000000000 */
[----:B------:R-:W-:-:S02]  /*15a0*/  IMAD R29, R2, R15, R33 ;  /* 0x0000000f021d7224 */ /* 0x000fc400078e0221 */
[----:B------:R-:W-:Y:S01]  /*15b0*/  @!P4 IMAD.IADD R24, R24, 0x1, -R2 ;  /* 0x000000011818c824 */ /* 0x000fe200078e0a02 */
[----:B------:R-:W-:Y:S01]  /*15c0*/  ISETP.GE.AND P4, PT, R34, RZ, PT ;  /* 0x000000ff2200720c */ /* 0x000fe20003f86270 */
[----:B------:R-:W-:-:S04]  /*15d0*/  IMAD.HI.U32 R15, R5, R31, RZ ;  /* 0x0000001f050f7227 */ /* 0x000fc800078e00ff */
[----:B------:R-:W-:Y:S01]  /*15e0*/  @!P5 IMAD.IADD R25, R25, 0x1, -R2 ;  /* 0x000000011919d824 */ /* 0x000fe200078e0a02 */
[----:B------:R-:W-:Y:S01]  /*15f0*/  ISETP.GT.U32.AND P5, PT, R2, R29, PT ;  /* 0x0000001d0200720c */ /* 0x000fe20003fa4070 */
[----:B------:R-:W-:-:S04]  /*1600*/  IMAD.HI.U32 R30, R5, R32, RZ ;  /* 0x00000020051e7227 */ /* 0x000fc800078e00ff */
[----:B------:R-:W-:Y:S02]  /*1610*/  IMAD.MOV R15, RZ, RZ, -R15 ;  /* 0x000000ffff0f7224 */ /* 0x000fe400078e0a0f */
[--C-:B------:R-:W-:Y:S01]  /*1620*/  @!P0 IMAD.IADD R23, R23, 0x1, -R2.reuse ;  /* 0x0000000117178824 */ /* 0x100fe200078e0a02 */
[----:B------:R-:W-:Y:S01]  /*1630*/  ISETP.GT.U32.AND P0, PT, R2, R28, PT ;  /* 0x0000001c0200720c */ /* 0x000fe20003f04070 */
[----:B------:R-:W-:Y:S01]  /*1640*/  @!P2 IMAD.IADD R27, R27, 0x1, -R2 ;  /* 0x000000011b1ba824 */ /* 0x000fe200078e0a02 */
[----:B------:R-:W-:Y:S01]  /*1650*/  ISETP.GE.AND P2, PT, R36, RZ, PT ;  /* 0x000000ff2400720c */ /* 0x000fe20003f46270 */
[----:B------:R-:W-:Y:S01]  /*1660*/  IMAD.MOV R33, RZ, RZ, -R30 ;  /* 0x000000ffff217224 */ /* 0x000fe200078e0a1e */
[----:B------:R-:W-:Y:S01]  /*1670*/  LOP3.LUT R36, R6, 0x60, RZ, 0xfc, !PT ;  /* 0x0000006006247812 */ /* 0x000fe200078efcff */
[----:B------:R-:W-:Y:S02]  /*1680*/  IMAD R30, R2, R15, R31 ;  /* 0x0000000f021e7224 */ /* 0x000fe400078e021f */
[----:B------:R-:W-:Y:S01]  /*1690*/  @!P6 IMAD.IADD R26, R26, 0x1, -R2 ;  /* 0x000000011a1ae824 */ /* 0x000fe200078e0a02 */
[----:B------:R-:W-:Y:S01]  /*16a0*/  ISETP.GE.AND P6, PT, R35, RZ, PT ;  /* 0x000000ff2300720c */ /* 0x000fe20003fc6270 */
[----:B------:R-:W-:Y:S01]  /*16b0*/  @!P3 IMAD.MOV R23, RZ, RZ, -R23 ;  /* 0x000000ffff17b224 */ /* 0x000fe200078e0a17 */
[C---:B------:R-:W-:Y:S01]  /*16c0*/  ISETP.GT.U32.AND P3, PT, R2.reuse, R27, PT ;  /* 0x0000001b0200720c */ /* 0x040fe20003f64070 */
[----:B------:R-:W-:Y:S01]  /*16d0*/  @!P4 IMAD.MOV R25, RZ, RZ, -R25 ;  /* 0x000000ffff19c224 */ /* 0x000fe200078e0a19 */
[C---:B------:R-:W-:Y:S01]  /*16e0*/  ISETP.GT.U32.AND P4, PT, R2.reuse, R30, PT ;  /* 0x0000001e0200720c */ /* 0x040fe20003f84070 */
[----:B------:R-:W-:Y:S01]  /*16f0*/  IMAD R31, R2, R33, R32 ;  /* 0x00000021021f7224 */ /* 0x000fe200078e0220 */
[----:B------:R-:W-:Y:S01]  /*1700*/  IABS R34, R36 ;  /* 0x0000002400227213 */ /* 0x000fe20000000000 */
[----:B------:R-:W-:-:S02]  /*1710*/  VIADD R32, R14, 0x5c ;  /* 0x0000005c0e207836 */ /* 0x000fc40000000000 */
[--C-:B------:R-:W-:Y:S02]  /*1720*/  @!P5 IMAD.IADD R29, R29, 0x1, -R2.reuse ;  /* 0x000000011d1dd824 */ /* 0x100fe400078e0a02 */
[----:B------:R-:W-:Y:S01]  /*1730*/  @!P0 IMAD.IADD R28, R28, 0x1, -R2 ;  /* 0x000000011c1c8824 */ /* 0x000fe200078e0a02 */
[----:B------:R-:W-:Y:S01]  /*1740*/  IABS R33, R32 ;  /* 0x0000002000217213 */ /* 0x000fe20000000000 */
[----:B------:R-:W-:Y:S01]  /*1750*/  @!P6 IMAD.MOV R26, RZ, RZ, -R26 ;  /* 0x000000ffff1ae224 */ /* 0x000fe200078e0a1a */
[----:B------:R-:W-:Y:S01]  /*1760*/  ISETP.GT.U32.AND P5, PT, R2, R29, PT ;  /* 0x0000001d0200720c */ /* 0x000fe20003fa4070 */
[----:B------:R-:W-:Y:S01]  /*1770*/  @!P1 IMAD.MOV R24, RZ, RZ, -R24 ;  /* 0x000000ffff189224 */ /* 0x000fe200078e0a18 */
[----:B------:R-:W-:Y:S01]  /*1780*/  ISETP.GE.AND P6, PT, R38, RZ, PT ;  /* 0x000000ff2600720c */ /* 0x000fe20003fc6270 */
[----:B------:R-:W-:Y:S01]  /*1790*/  @!P3 IMAD.IADD R27, R27, 0x1, -R2 ;  /* 0x000000011b1bb824 */ /* 0x000fe200078e0a02 */
[C---:B------:R-:W-:Y:S01]  /*17a0*/  ISETP.GT.U32.AND P1, PT, R2.reuse, R28, PT ;  /* 0x0000001c0200720c */ /* 0x040fe20003f24070 */
[----:B------:R-:W-:Y:S01]  /*17b0*/  IMAD.HI.U32 R15, R5, R33, RZ ;  /* 0x00000021050f7227 */ /* 0x000fe200078e00ff */
[----:B------:R-:W-:-:S02]  /*17c0*/  ISETP.GT.U32.AND P3, PT, R2, R31, PT ;  /* 0x0000001f0200720c */ /* 0x000fc40003f64070 */
[----:B------:R-:W-:Y:S01]  /*17d0*/  ISETP.GE.AND P0, PT, R37, RZ, PT ;  /* 0x000000ff2500720c */ /* 0x000fe20003f06270 */
[----:B------:R-:W-:Y:S01]  /*17e0*/  @!P4 IMAD.IADD R30, R30, 0x1, -R2 ;  /* 0x000000011e1ec824 */ /* 0x000fe200078e0a02 */
[----:B------:R-:W-:Y:S01]  /*17f0*/  ISETP.GE.AND P4, PT, R32, RZ, PT ;  /* 0x000000ff2000720c */ /* 0x000fe20003f86270 */
[----:B------:R-:W-:-:S04]  /*1800*/  IMAD.HI.U32 R32, R5, R34, RZ ;  /* 0x0000002205207227 */ /* 0x000fc800078e00ff */
[----:B------:R-:W-:Y:S02]  /*1810*/  IMAD.MOV R15, RZ, RZ, -R15 ;  /* 0x000000ffff0f7224 */ /* 0x000fe400078e0a0f */
[----:B------:R-:W-:Y:S02]  /*1820*/  IMAD.MOV R35, RZ, RZ, -R32 ;  /* 0x000000ffff237224 */ /* 0x000fe400078e0a20 */
[--C-:B------:R-:W-:Y:S01]  /*1830*/  @!P5 IMAD.IADD R29, R29, 0x1, -R2.reuse ;  /* 0x000000011d1dd824 */ /* 0x100fe200078e0a02 */
[----:B------:R-:W-:Y:S01]  /*1840*/  ISETP.GE.AND P5, PT, R40, RZ, PT ;  /* 0x000000ff2800720c */ /* 0x000fe20003fa6270 */
[----:B------:R-:W-:Y:S01]  /*1850*/  IMAD R32, R2, R15, R33 ;  /* 0x0000000f02207224 */ /* 0x000fe200078e0221 */
[C---:B------:R-:W-:Y:S01]  /*1860*/  LOP3.LUT R15, R6.reuse, 0x64, RZ, 0xfc, !PT ;  /* 0x00000064060f7812 */ /* 0x040fe200078efcff */
[----:B------:R-:W-:Y:S01]  /*1870*/  @!P6 IMAD.MOV R29, RZ, RZ, -R29 ;  /* 0x000000ffff1de224 */ /* 0x000fe200078e0a1d */
[----:B------:R-:W-:Y:S01]  /*1880*/  LOP3.LUT R40, R6, 0x6c, RZ, 0xfc, !PT ;  /* 0x0000006c06287812 */ /* 0x000fe200078efcff */
[--C-:B------:R-:W-:Y:S01]  /*1890*/  @!P1 IMAD.IADD R28, R28, 0x1, -R2.reuse ;  /* 0x000000011c1c9824 */ /* 0x100fe200078e0a02 */
[C---:B------:R-:W-:Y:S01]  /*18a0*/  ISETP.GT.U32.AND P6, PT, R2.reuse, R32, PT ;  /* 0x000000200200720c */ /* 0x040fe20003fc4070 */
[----:B------:R-:W-:Y:S01]  /*18b0*/  @!P3 IMAD.IADD R31, R31, 0x1, -R2 ;  /* 0x000000011f1fb824 */ /* 0x000fe200078e0a02 */
[C---:B------:R-:W-:Y:S01]  /*18c0*/  ISETP.GT.U32.AND P3, PT, R2.reuse, R30, PT ;  /* 0x0000001e0200720c */ /* 0x040fe20003f64070 */
[----:B------:R-:W-:Y:S01]  /*18d0*/  @!P0 IMAD.MOV R28, RZ, RZ, -R28 ;  /* 0x000000ffff1c8224 */ /* 0x000fe200078e0a1c */
[----:B------:R-:W-:Y:S01]  /*18e0*/  ISETP.GE.AND P1, PT, R39, RZ, PT ;  /* 0x000000ff2700720c */ /* 0x000fe20003f26270 */
[----:B------:R-:W-:Y:S01]  /*18f0*/  @!P2 IMAD.MOV R27, RZ, RZ, -R27 ;  /* 0x000000ffff1ba224 */ /* 0x000fe200078e0a1b */
[C---:B------:R-:W-:Y:S01]  /*1900*/  ISETP.GT.U32.AND P0, PT, R2.reuse, R31, PT ;  /* 0x0000001f0200720c */ /* 0x040fe20003f04070 */
[----:B------:R-:W-:Y:S01]  /*1910*/  IMAD R33, R2, R35, R34 ;  /* 0x0000002302217224 */ /* 0x000fe200078e0222 */
[----:B------:R-:W-:Y:S01]  /*1920*/  ISETP.GE.AND P2, PT, R36, RZ, PT ;  /* 0x000000ff2400720c */ /* 0x000fe20003f46270 */
[----:B------:R-:W-:Y:S01]  /*1930*/  VIADD R58, R14, 0xbc ;  /* 0x000000bc0e3a7836 */ /* 0x000fe20000000000 */
[----:B------:R-:W-:Y:S01]  /*1940*/  LOP3.LUT R34, R6, 0x68, RZ, 0xfc, !PT ;  /* 0x0000006806227812 */ /* 0x000fe200078efcff */
[----:B------:R-:W-:Y:S01]  /*1950*/  VIADD R72, R203, UR4 ;  /* 0x00000004cb487c36 */ /* 0x000fe20008000000 */
[----:B------:R-:W-:Y:S01]  /*1960*/  IABS R36, R15 ;  /* 0x0000000f00247213 */ /* 0x000fe20000000000 */
[--C-:B------:R-:W-:Y:S01]  /*1970*/  @!P6 IMAD.IADD R32, R32, 0x1, -R2.reuse ;  /* 0x000000012020e824 */ /* 0x100fe200078e0a02 */
[----:B------:R-:W-:Y:S01]  /*1980*/  IABS R37, R34 ;  /* 0x0000002200257213 */ /* 0x000fe20000000000 */
[--C-:B------:R-:W-:Y:S01]  /*1990*/  @!P3 IMAD.IADD R30, R30, 0x1, -R2.reuse ;  /* 0x000000011e1eb824 */ /* 0x100fe200078e0a02 */
[----:B------:R-:W-:Y:S01]  /*19a0*/  ISETP.GE.AND P3, PT, R15, RZ, PT ;  /* 0x000000ff0f00720c */ /* 0x000fe20003f66270 */
[----:B------:R-:W-:Y:S01]  /*19b0*/  IMAD.HI.U32 R15, R5, R36, RZ ;  /* 0x00000024050f7227 */ /* 0x000fe200078e00ff */
[C---:B------:R-:W-:Y:S01]  /*19c0*/  ISETP.GT.U32.AND P6, PT, R2.reuse, R32, PT ;  /* 0x000000200200720c */ /* 0x040fe20003fc4070 */
[----:B------:R1:W-:Y:S01]  /*19d0*/  STL [R1+0x35c], R72 ;  /* 0x00035c4801007387 */ /* 0x0003e20000100800 */
[----:B------:R-:W-:Y:S01]  /*19e0*/  IABS R39, R40 ;  /* 0x0000002800277213 */ /* 0x000fe20000000000 */
[----:B------:R-:W-:Y:S01]  /*19f0*/  @!P0 IMAD.IADD R31, R31, 0x1, -R2 ;  /* 0x000000011f1f8824 */ /* 0x000fe200078e0a02 */
[----:B------:R-:W-:Y:S01]  /*1a00*/  ISETP.GT.U32.AND P0, PT, R2, R33, PT ;  /* 0x000000210200720c */ /* 0x000fe20003f04070 */
[----:B------:R-:W-:Y:S01]  /*1a10*/  @!P1 IMAD.MOV R30, RZ, RZ, -R30 ;  /* 0x000000ffff1e9224 */ /* 0x000fe200078e0a1e */
[----:B------:R-:W-:Y:S01]  /*1a20*/  ISETP.GE.AND P1, PT, R34, RZ, PT ;  /* 0x000000ff2200720c */ /* 0x000fe20003f26270 */
[----:B------:R-:W-:Y:S01]  /*1a30*/  IMAD.HI.U32 R34, R5, R37, RZ ;  /* 0x0000002505227227 */ /* 0x000fe200078e00ff */
[----:B------:R-:W-:Y:S01]  /*1a40*/  IABS R65, R58 ;  /* 0x0000003a00417213 */ /* 0x000fe20000000000 */
[----:B------:R-:W-:-:S02]  /*1a50*/  ULDC.64 UR4, c[0x0][0x210] ;  /* 0x0000840000047ab9 */ /* 0x000fc40000000a00 */
[----:B------:R-:W-:Y:S02]  /*1a60*/  IMAD.MOV R15, RZ, RZ, -R15 ;  /* 0x000000ffff0f7224 */ /* 0x000fe400078e0a0f */
[----:B------:R-:W-:Y:S02]  /*1a70*/  IMAD.MOV R38, RZ, RZ, -R34 ;  /* 0x000000ffff267224 */ /* 0x000fe400078e0a22 */
[----:B------:R-:W-:Y:S02]  /*1a80*/  IMAD R34, R2, R15, R36 ;  /* 0x0000000f02227224 */ /* 0x000fe400078e0224 */
[--C-:B------:R-:W-:Y:S02]  /*1a90*/  @!P6 IMAD.IADD R32, R32, 0x1, -R2.reuse ;  /* 0x000000012020e824 */ /* 0x100fe400078e0a02 */
[----:B------:R-:W-:Y:S01]  /*1aa0*/  @!P0 IMAD.IADD R33, R33, 0x1, -R2 ;  /* 0x0000000121218824 */ /* 0x000fe200078e0a02 */
[----:B------:R-:W-:Y:S01]  /*1ab0*/  ISETP.GT.U32.AND P6, PT, R2, R34, PT ;  /* 0x000000220200720c */ /* 0x000fe20003fc4070 */
[----:B------:R-:W-:-:S03]  /*1ac0*/  IMAD.HI.U32 R35, R5, R39, RZ ;  /* 0x0000002705237227 */ /* 0x000fc600078e00ff */
[C---:B------:R-:W-:Y:S01]  /*1ad0*/  ISETP.GT.U32.AND P0, PT, R2.reuse, R33, PT ;  /* 0x000000210200720c */ /* 0x040fe20003f04070 */
[----:B------:R-:W-:Y:S02]  /*1ae0*/  IMAD.MOV R36, RZ, RZ, -R35 ;  /* 0x000000ffff247224 */ /* 0x000fe400078e0a23 */
[----:B------:R-:W-:Y:S01]  /*1af0*/  IMAD R35, R2, R38, R37 ;  /* 0x0000002602237224 */ /* 0x000fe200078e0225 */
[----:B------:R-:W-:Y:S01]  /*1b00*/  LOP3.LUT R38, R6, 0x70, RZ, 0xfc, !PT ;  /* 0x0000007006267812 */ /* 0x000fe200078efcff */
[----:B------:R-:W-:Y:S02]  /*1b10*/  IMAD R36, R2, R36, R39 ;  /* 0x0000002402247224 */ /* 0x000fe400078e0227 */
[----:B------:R-:W-:Y:S01]  /*1b20*/  @!P4 IMAD.MOV R32, RZ, RZ, -R32 ;  /* 0x000000ffff20c224 */ /* 0x000fe200078e0a20 */
[----:B------:R-:W-:Y:S01]  /*1b30*/  IABS R37, R38 ;  /* 0x0000002600257213 */ /* 0x000fe20000000000 */
[--C-:B------:R-:W-:Y:S01]  /*1b40*/  @!P6 IMAD.IADD R34, R34, 0x1, -R2.reuse ;  /* 0x000000012222e824 */ /* 0x100fe200078e0a02 */
[----:B------:R-:W-:Y:S01]  /*1b50*/  ISETP.GT.U32.AND P6, PT, R2, R36, PT ;  /* 0x000000240200720c */ /* 0x000fe20003fc4070 */
[----:B------:R-:W-:Y:S01]  /*1b60*/  @!P5 IMAD.MOV R31, RZ, RZ, -R31 ;  /* 0x000000ffff1fd224 */ /* 0x000fe200078e0a1f */
[----:B------:R-:W-:Y:S01]  /*1b70*/  ISETP.GE.AND P5, PT, R40, RZ, PT ;  /* 0x000000ff2800720c */ /* 0x000fe20003fa6270 */
[----:B------:R-:W-:Y:S01]  /*1b80*/  @!P0 IMAD.IADD R33, R33, 0x1, -R2 ;  /* 0x0000000121218824 */ /* 0x000fe200078e0a02 */
[C---:B------:R-:W-:Y:S01]  /*1b90*/  ISETP.GT.U32.AND P0, PT, R2.reuse, R35, PT ;  /* 0x000000230200720c */ /* 0x040fe20003f04070 */
[----:B------:R-:W-:Y:S01]  /*1ba0*/  IMAD.HI.U32 R15, R5, R37, RZ ;  /* 0x00000025050f7227 */ /* 0x000fe200078e00ff */
[----:B------:R-:W-:-:S02]  /*1bb0*/  ISETP.GT.U32.AND P4, PT, R2, R34, PT ;  /* 0x000000220200720c */ /* 0x000fc40003f84070 */
[----:B------:R-:W-:Y:S01]  /*1bc0*/  IABS R40, R44 ;  /* 0x0000002c00287213 */ /* 0x000fe20000000000 */
[----:B------:R-:W-:Y:S02]  /*1bd0*/  IMAD.MOV R15, RZ, RZ, -R15 ;  /* 0x000000ffff0f7224 */ /* 0x000fe400078e0a0f */
[----:B------:R-:W-:Y:S01]  /*1be0*/  @!P2 IMAD.MOV R33, RZ, RZ, -R33 ;  /* 0x000000ffff21a224 */ /* 0x000fe200078e0a21 */
[----:B------:R-:W-:Y:S01]  /*1bf0*/  ISETP.GE.AND P2, PT, R38, RZ, PT ;  /* 0x000000ff2600720c */ /* 0x000fe20003f46270 */
[----:B------:R-:W-:Y:S02]  /*1c00*/  @!P6 IMAD.IADD R36, R36, 0x1, -R2 ;  /* 0x000000012424e824 */ /* 0x000fe400078e0a02 */
[C---:B------:R-:W-:Y:S02]  /*1c10*/  IMAD R37, R2.reuse, R15, R37 ;  /* 0x0000000f02257224 */ /* 0x040fe400078e0225 */
[----:B------:R-:W-:Y:S01]  /*1c20*/  IMAD.HI.U32 R15, R5, R40, RZ ;  /* 0x00000028050f7227 */ /* 0x000fe200078e00ff */
[----:B------:R-:W-:-:S03]  /*1c30*/  ISETP.GT.U32.AND P6, PT, R2, R36, PT ;  /* 0x000000240200720c */ /* 0x000fc60003fc4070 */
[----:B------:R-:W-:Y:S02]  /*1c40*/  @!P0 IMAD.IADD R35, R35, 0x1, -R2 ;  /* 0x0000000123238824 */ /* 0x000fe400078e0a02 */
[----:B------:R-:W-:-:S03]  /*1c50*/  IMAD.HI.U32 R38, R5, R41, RZ ;  /* 0x0000002905267227 */ /* 0x000fc600078e00ff */
[----:B------:R-:W-:Y:S01]  /*1c60*/  ISETP.GT.U32.AND P0, PT, R2, R35, PT ;  /* 0x000000230200720c */ /* 0x000fe20003f04070 */
[----:B------:R-:W-:Y:S02]  /*1c70*/  IMAD.MOV R15, RZ, RZ, -R15 ;  /* 0x000000ffff0f7224 */ /* 0x000fe400078e0a0f */
[----:B------:R-:W-:Y:S01]  /*1c80*/  @!P4 IMAD.IADD R34, R34, 0x1, -R2 ;  /* 0x000000012222c824 */ /* 0x000fe200078e0a02 */
[----:B------:R-:W-:Y:S01]  /*1c90*/  ISETP.GT.U32.AND P4, PT, R2, R37, PT ;  /* 0x000000250200720c */ /* 0x000fe20003f84070 */
[----:B------:R-:W-:-:S04]  /*1ca0*/  IMAD.HI.U32 R39, R5, R43, RZ ;  /* 0x0000002b05277227 */ /* 0x000fc800078e00ff */
[----:B------:R-:W-:Y:S02]  /*1cb0*/  IMAD.MOV R42, RZ, RZ, -R38 ;  /* 0x000000ffff2a7224 */ /* 0x000fe400078e0a26 */
[C---:B------:R-:W-:Y:S02]  /*1cc0*/  IMAD R38, R2.reuse, R15, R40 ;  /* 0x0000000f02267224 */ /* 0x040fe400078e0228 */
[----:B------:R-:W-:Y:S02]  /*1cd0*/  IMAD.MOV R40, RZ, RZ, -R39 ;  /* 0x000000ffff287224 */ /* 0x000fe400078e0a27 */
[C---:B------:R-:W-:Y:S02]  /*1ce0*/  IMAD R39, R2.reuse, R42, R41 ;  /* 0x0000002a02277224 */ /* 0x040fe400078e0229 */
[----:B------:R-:W-:Y:S01]  /*1cf0*/  @!P3 IMAD.MOV R34, RZ, RZ, -R34 ;  /* 0x000000ffff22b224 */ /* 0x000fe200078e0a22 */
[----:B------:R-:W-:Y:S01]  /*1d00*/  ISETP.GT.U32.AND P3, PT, R2, R38, PT ;  /* 0x000000260200720c */ /* 0x000fe20003f64070 */
[--C-:B------:R-:W-:Y:S01]  /*1d10*/  @!P6 IMAD.IADD R36, R36, 0x1, -R2.reuse ;  /* 0x000000012424e824 */ /* 0x100fe200078e0a02 */
[----:B------:R-:W-:Y:S01]  /*1d20*/  ISETP.GT.U32.AND P6, PT, R2, R39, PT ;  /* 0x000000270200720c */ /* 0x000fe20003fc4070 */
[----:B------:R-:W-:-:S02]  /*1d30*/  @!P4 IMAD.IADD R37, R37, 0x1, -R2 ;  /* 0x000000012525c824 */ /* 0x000fc400078e0a02 */
[----:B------:R-:W-:Y:S01]  /*1d40*/  IMAD R40, R2, R40, R43 ;  /* 0x0000002802287224 */ /* 0x000fe200078e022b */
[----:B------:R-:W-:Y:S01]  /*1d50*/  LOP3.LUT R43, R6, 0x84, RZ, 0xfc, !PT ;  /* 0x00000084062b7812 */ /* 0x000fe200078efcff */
[----:B------:R-:W-:Y:S01]  /*1d60*/  @!P0 IMAD.IADD R35, R35, 0x1, -R2 ;  /* 0x0000000123238824 */ /* 0x000fe200078e0a02 */
[----:B------:R-:W-:Y:S01]  /*1d70*/  ISETP.GE.AND P0, PT, R44, RZ, PT ;  /* 0x000000ff2c00720c */ /* 0x000fe20003f06270 */
[----:B------:R-:W-:Y:S01]  /*1d80*/  @!P5 IMAD.MOV R36, RZ, RZ, -R36 ;  /* 0x000000ffff24d224 */ /* 0x000fe200078e0a24 */
[----:B------:R-:W-:Y:S01]  /*1d90*/  LOP3.LUT R44, R6, 0x80, RZ, 0xfc, !PT ;  /* 0x00000080062c7812 */ /* 0x000fe200078efcff */
[----:B------:R-:W-:Y:S01]  /*1da0*/  @!P1 IMAD.MOV R35, RZ, RZ, -R35 ;  /* 0x000000ffff239224 */ /* 0x000fe200078e0a23 */
[----:B------:R-:W-:Y:S01]  /*1db0*/  ISETP.GT.U32.AND P4, PT, R2, R37, PT ;  /* 0x000000250200720c */ /* 0x000fe20003f84070 */
[--C-:B------:R-:W-:Y:S01]  /*1dc0*/  @!P3 IMAD.IADD R38, R38, 0x1, -R2.reuse ;  /* 0x000000012626b824 */ /* 0x100fe200078e0a02 */
[----:B------:R-:W-:Y:S01]  /*1dd0*/  ISETP.GT.U32.AND P5, PT, R2, R40, PT ;  /* 0x000000280200720c */ /* 0x000fe20003fa4070 */
[----:B------:R-:W-:Y:S01]  /*1de0*/  @!P6 IMAD.IADD R39, R39, 0x1, -R2 ;  /* 0x000000012727e824 */ /* 0x000fe200078e0a02 */
[----:B------:R-:W-:-:S02]  /*1df0*/  IABS R41, R44 ;  /* 0x0000002c00297213 */ /* 0x000fc40000000000 */
[----:B------:R-:W-:Y:S02]  /*1e00*/  ISETP.GT.U32.AND P6, PT, R2, R38, PT ;  /* 0x000000260200720c */ /* 0x000fe40003fc4070 */
[----:B------:R-:W-:Y:S01]  /*1e10*/  IABS R42, R43 ;  /* 0x0000002b002a7213 */ /* 0x000fe20000000000 */
[----:B------:R-:W-:Y:S01]  /*1e20*/  IMAD.HI.U32 R15, R5, R41, RZ ;  /* 0x00000029050f7227 */ /* 0x000fe200078e00ff */
[----:B------:R-:W-:Y:S02]  /*1e30*/  ISETP.GE.AND P3, PT, R44, RZ, PT ;  /* 0x000000ff2c00720c */ /* 0x000fe40003f66270 */
[----:B------:R-:W-:Y:S01]  /*1e40*/  LOP3.LUT R44, R6, 0x88, RZ, 0xfc, !PT ;  /* 0x00000088062c7812 */ /* 0x000fe200078efcff */
[----:B------:R-:W-:Y:S01]  /*1e50*/  IMAD.MOV R15, RZ, RZ, -R15 ;  /* 0x000000ffff0f7224 */ /* 0x000fe200078e0a0f */
[----:B------:R-:W-:Y:S01]  /*1e60*/  ISETP.GE.AND P1, PT, R45, RZ, PT ;  /* 0x000000ff2d00720c */ /* 0x000fe20003f26270 */
[--C-:B------:R-:W-:Y:S01]  /*1e70*/  @!P4 IMAD.IADD R37, R37, 0x1, -R2.reuse ;  /* 0x000000012525c824 */ /* 0x100fe200078e0a02 */
[----:B------:R-:W-:Y:S01]  /*1e80*/  IABS R45, R44 ;  /* 0x0000002c002d7213 */ /* 0x000fe20000000000 */
[--C-:B------:R-:W-:Y:S01]  /*1e90*/  @!P5 IMAD.IADD R40, R40, 0x1, -R2.reuse ;  /* 0x000000012828d824 */ /* 0x100fe200078e0a02 */
[C---:B------:R-:W-:Y:S01]  /*1ea0*/  ISETP.GT.U32.AND P5, PT, R2.reuse, R39, PT ;  /* 0x000000270200720c */ /* 0x040fe20003fa4070 */
[----:B------:R-:W-:Y:S01]  /*1eb0*/  IMAD R41, R2, R15, R41 ;  /* 0x0000000f02297224 */ /* 0x000fe200078e0229 */
[----:B------:R-:W-:Y:S01]  /*1ec0*/  ISETP.GE.AND P4, PT, R46, RZ, PT ;  /* 0x000000ff2e00720c */ /* 0x000fe20003f86270 */
[----:B------:R-:W-:Y:S01]  /*1ed0*/  @!P2 IMAD.MOV R37, RZ, RZ, -R37 ;  /* 0x000000ffff25a224 */ /* 0x000fe200078e0a25 */
[----:B------:R-:W-:Y:S01]  /*1ee0*/  ISETP.GT.U32.AND P2, PT, R2, R40, PT ;  /* 0x000000280200720c */ /* 0x000fe20003f44070 */
[----:B------:R-:W-:Y:S01]  /*1ef0*/  @!P6 IMAD.IADD R38, R38, 0x1, -R2 ;  /* 0x000000012626e824 */ /* 0x000fe200078e0a02 */
[----:B------:R-:W-:Y:S01]  /*1f00*/  ISETP.GT.U32.AND P6, PT, R2, R41, PT ;  /* 0x000000290200720c */ /* 0x000fe20003fc4070 */
[----:B------:R-:W-:Y:S01]  /*1f10*/  IMAD.HI.U32 R15, R5, R42, RZ ;  /* 0x0000002a050f7227 */ /* 0x000fe200078e00ff */
[----:B------:R-:W-:-:S03]  /*1f20*/  IABS R46, R48 ;  /* 0x00000030002e7213 */ /* 0x000fc60000000000 */
[----:B------:R-:W-:Y:S02]  /*1f30*/  IMAD.MOV R15, RZ, RZ, -R15 ;  /* 0x000000ffff0f7224 */ /* 0x000fe400078e0a0f */
[----:B------:R-:W-:Y:S02]  /*1f40*/  @!P5 IMAD.IADD R39, R39, 0x1, -R2 ;  /* 0x000000012727d824 */ /* 0x000fe400078e0a02 */
[----:B------:R-:W-:Y:S02]  /*1f50*/  IMAD R42, R2, R15, R42 ;  /* 0x0000000f022a7224 */ /* 0x000fe400078e022a */
[----:B------:R-:W-:Y:S01]  /*1f60*/  @!P2 IMAD.IADD R40, R40, 0x1, -R2 ;  /* 0x000000012828a824 */ /* 0x000fe200078e0a02 */
[----:B------:R-:W-:Y:S01]  /*1f70*/  ISETP.GE.AND P2, PT, R43, RZ, PT ;  /* 0x000000ff2b00720c */ /* 0x000fe20003f46270 */
[----:B------:R-:W-:Y:S01]  /*1f80*/  IMAD.HI.U32 R15, R5, R45, RZ ;  /* 0x0000002d050f7227 */ /* 0x000fe200078e00ff */
[----:B------:R-:W-:-:S03]  /*1f90*/  ISETP.GT.U32.AND P5, PT, R2, R42, PT ;  /* 0x0000002a0200720c */ /* 0x000fc60003fa4070 */
[----:B------:R-:W-:-:S04]  /*1fa0*/  IMAD.HI.U32 R43, R5, R46, RZ ;  /* 0x0000002e052b7227 */ /* 0x000fc800078e00ff */
[----:B------:R-:W-:Y:S01]  /*1fb0*/  @!P6 IMAD.IADD R41, R41, 0x1, -R2 ;  /* 0x000000012929e824 */ /* 0x000fe200078e0a02 */
[----:B------:R-:W-:Y:S01]  /*1fc0*/  ISETP.GE.AND P6, PT, R44, RZ, PT ;  /* 0x000000ff2c00720c */ /* 0x000fe20003fc6270 */
[----:B------:R-:W-:Y:S02]  /*1fd0*/  IMAD.MOV R15, RZ, RZ, -R15 ;  /* 0x000000ffff0f7224 */ /* 0x000fe400078e0a0f */
[----:B------:R-:W-:-:S04]  /*1fe0*/  IMAD.HI.U32 R44, R5, R47, RZ ;  /* 0x0000002f052c7227 */ /* 0x000fc800078e00ff */
[----:B------:R-:W-:Y:S02]  /*1ff0*/  IMAD.MOV R43, RZ, RZ, -R43 ;  /* 0x000000ffff2b7224 */ /* 0x000fe400078e0a2b */
[C---:B------:R-:W-:Y:S02]  /*2000*/  IMAD R45, R2.reuse, R15, R45 ;  /* 0x0000000f022d7224 */ /* 0x040fe400078e022d */
[----:B------:R-:W-:Y:S02]  /*2010*/  IMAD.MOV R15, RZ, RZ, -R44 ;  /* 0x000000ffff0f7224 */ /* 0x000fe400078e0a2c */
[C---:B------:R-:W-:Y:S01]  /*2020*/  IMAD R44, R2.reuse, R43, R46 ;  /* 0x0000002b022c7224 */ /* 0x040fe200078e022e */
[----:B------:R-:W-:Y:S01]  /*2030*/  IABS R46, R51 ;  /* 0x00000033002e7213 */ /* 0x000fe20000000000 */
[----:B------:R-:W-:Y:S01]  /*2040*/  @!P0 IMAD.MOV R38, RZ, RZ, -R38 ;  /* 0x000000ffff268224 */ /* 0x000fe200078e0a26 */
[C---:B------:R-:W-:Y:S01]  /*2050*/  ISETP.GT.U32.AND P0, PT, R2.reuse, R41, PT ;  /* 0x000000290200720c */ /* 0x040fe20003f04070 */
[----:B------:R-:W-:Y:S01]  /*2060*/  @!P4 IMAD.MOV R40, RZ, RZ, -R40 ;  /* 0x000000ffff28c224 */ /* 0x000fe200078e0a28 */
[----:B------:R-:W-:Y:S01]  /*2070*/  ISETP.GT.U32.AND P4, PT, R2, R44, PT ;  /* 0x0000002c0200720c */ /* 0x000fe20003f84070 */
[----:B------:R-:W-:-:S02]  /*2080*/  @!P5 IMAD.IADD R42, R42, 0x1, -R2 ;  /* 0x000000012a2ad824 */ /* 0x000fc400078e0a02 */
[----:B------:R-:W-:Y:S01]  /*2090*/  @!P1 IMAD.MOV R39, RZ, RZ, -R39 ;  /* 0x000000ffff279224 */ /* 0x000fe200078e0a27 */
[C---:B------:R-:W-:Y:S01]  /*20a0*/  ISETP.GT.U32.AND P1, PT, R2.reuse, R45, PT ;  /* 0x0000002d0200720c */ /* 0x040fe20003f24070 */
[C---:B------:R-:W-:Y:S01]  /*20b0*/  IMAD R43, R2.reuse, R15, R47 ;  /* 0x0000000f022b7224 */ /* 0x040fe200078e022f */
[----:B------:R-:W-:Y:S01]  /*20c0*/  ISETP.GT.U32.AND P5, PT, R2, R42, PT ;  /* 0x0000002a0200720c */ /* 0x000fe20003fa4070 */
[----:B------:R-:W-:-:S04]  /*20d0*/  IMAD.HI.U32 R15, R5, R46, RZ ;  /* 0x0000002e050f7227 */ /* 0x000fc800078e00ff */
[--C-:B------:R-:W-:Y:S01]  /*20e0*/  @!P0 IMAD.IADD R41, R41, 0x1, -R2.reuse ;  /* 0x0000000129298824 */ /* 0x100fe200078e0a02 */
[----:B------:R-:W-:Y:S01]  /*20f0*/  ISETP.GE.AND P0, PT, R48, RZ, PT ;  /* 0x000000ff3000720c */ /* 0x000fe20003f06270 */
[----:B------:R-:W-:Y:S01]  /*2100*/  @!P4 IMAD.IADD R44, R44, 0x1, -R2 ;  /* 0x000000012c2cc824 */ /* 0x000fe200078e0a02 */
[----:B------:R-:W-:Y:S01]  /*2110*/  IABS R48, R52 ;  /* 0x0000003400307213 */ /* 0x000fe20000000000 */
[----:B------:R-:W-:Y:S02]  /*2120*/  @!P3 IMAD.MOV R41, RZ, RZ, -R41 ;  /* 0x000000ffff29b224 */ /* 0x000fe400078e0a29 */
[----:B------:R-:W-:Y:S01]  /*2130*/  IMAD.MOV R47, RZ, RZ, -R15 ;  /* 0x000000ffff2f7224 */ /* 0x000fe200078e0a0f */
[----:B------:R-:W-:Y:S01]  /*2140*/  ISETP.GT.U32.AND P3, PT, R2, R44, PT ;  /* 0x0000002c0200720c */ /* 0x000fe20003f64070 */
[----:B------:R-:W-:-:S04]  /*2150*/  IMAD.HI.U32 R15, R5, R48, RZ ;  /* 0x00000030050f7227 */ /* 0x000fc800078e00ff */
[--C-:B------:R-:W-:Y:S01]  /*2160*/  @!P5 IMAD.IADD R42, R42, 0x1, -R2.reuse ;  /* 0x000000012a2ad824 */ /* 0x100fe200078e0a02 */
[C---:B------:R-:W-:Y:S01]  /*2170*/  ISETP.GT.U32.AND P5, PT, R2.reuse, R43, PT ;  /* 0x0000002b0200720c */ /* 0x040fe20003fa4070 */
[----:B------:R-:W-:Y:S01]  /*2180*/  @!P1 IMAD.IADD R45, R45, 0x1, -R2 ;  /* 0x000000012d2d9824 */ /* 0x000fe200078e0a02 */
[----:B------:R-:W-:Y:S01]  /*2190*/  ISETP.GE.AND P1, PT, R49, RZ, PT ;  /* 0x000000ff3100720c */ /* 0x000fe20003f26270 */
[----:B------:R-:W-:Y:S01]  /*21a0*/  IMAD.MOV R15, RZ, RZ, -R15 ;  /* 0x000000ffff0f7224 */ /* 0x000fe200078e0a0f */
[----:B------:R-:W-:Y:S01]  /*21b0*/  IABS R49, R53 ;  /* 0x0000003500317213 */ /* 0x000fe20000000000 */
[C---:B------:R-:W-:Y:S01]  /*21c0*/  IMAD R46, R2.reuse, R47, R46 ;  /* 0x0000002f022e7224 */ /* 0x040fe200078e022e */
[C---:B------:R-:W-:Y:S01]  /*21d0*/  ISETP.GT.U32.AND P4, PT, R2.reuse, R45, PT ;  /* 0x0000002d0200720c */ /* 0x040fe20003f84070 */
[----:B------:R-:W-:Y:S02]  /*21e0*/  IMAD R47, R2, R15, R48 ;  /* 0x0000000f022f7224 */ /* 0x000fe400078e0230 */
[----:B------:R-:W-:-:S02]  /*21f0*/  @!P3 IMAD.IADD R44, R44, 0x1, -R2 ;  /* 0x000000012c2cb824 */ /* 0x000fc400078e0a02 */
[----:B------:R-:W-:Y:S01]  /*2200*/  IMAD.HI.U32 R15, R5, R49, RZ ;  /* 0x00000031050f7227 */ /* 0x000fe200078e00ff */
[----:B------:R-:W-:-:S03]  /*2210*/  ISETP.GT.U32.AND P3, PT, R2, R47, PT ;  /* 0x0000002f0200720c */ /* 0x000fc60003f64070 */
[--C-:B------:R-:W-:Y:S02]  /*2220*/  @!P5 IMAD.IADD R43, R43, 0x1, -R2.reuse ;  /* 0x000000012b2bd824 */ /* 0x100fe400078e0a02 */
[----:B------:R-:W-:Y:S02]  /*2230*/  IMAD.MOV R48, RZ, RZ, -R15 ;  /* 0x000000ffff307224 */ /* 0x000fe400078e0a0f */
[----:B------:R-:W-:Y:S01]  /*2240*/  @!P4 IMAD.IADD R45, R45, 0x1, -R2 ;  /* 0x000000012d2dc824 */ /* 0x000fe200078e0a02 */
[C---:B------:R-:W-:Y:S01]  /*2250*/  ISETP.GT.U32.AND P5, PT, R2.reuse, R43, PT ;  /* 0x0000002b0200720c */ /* 0x040fe20003fa4070 */
[----:B------:R-:W-:Y:S01]  /*2260*/  @!P2 IMAD.MOV R42, RZ, RZ, -R42 ;  /* 0x000000ffff2aa224 */ /* 0x000fe200078e0a2a */
[----:B------:R-:W-:Y:S01]  /*2270*/  ISETP.GT.U32.AND P4, PT, R2, R46, PT ;  /* 0x0000002e0200720c */ /* 0x000fe20003f84070 */
[----:B------:R-:W-:-:S04]  /*2280*/  IMAD.HI.U32 R15, R5, R50, RZ ;  /* 0x00000032050f7227 */ /* 0x000fc800078e00ff */
[--C-:B------:R-:W-:Y:S02]  /*2290*/  @!P3 IMAD.IADD R47, R47, 0x1, -R2.reuse ;  /* 0x000000012f2fb824 */ /* 0x100fe400078e0a02 */
[C---:B------:R-:W-:Y:S02]  /*22a0*/  IMAD R48, R2.reuse, R48, R49 ;  /* 0x0000003002307224 */ /* 0x040fe400078e0231 */
[----:B------:R-:W-:Y:S01]  /*22b0*/  IMAD.MOV R49, RZ, RZ, -R15 ;  /* 0x000000ffff317224 */ /* 0x000fe200078e0a0f */
[----:B------:R-:W-:Y:S01]  /*22c0*/  ISETP.GT.U32.AND P2, PT, R2, R47, PT ;  /* 0x0000002f0200720c */ /* 0x000fe20003f44070 */
[--C-:B------:R-:W-:Y:S01]  /*22d0*/  @!P5 IMAD.IADD R43, R43, 0x1, -R2.reuse ;  /* 0x000000012b2bd824 */ /* 0x100fe200078e0a02 */
[----:B------:R-:W-:Y:S01]  /*22e0*/  ISETP.GE.AND P5, PT, R51, RZ, PT ;  /* 0x000000ff3300720c */ /* 0x000fe20003fa6270 */
[----:B------:R-:W-:Y:S01]  /*22f0*/  @!P4 IMAD.IADD R46, R46, 0x1, -R2 ;  /* 0x000000012e2ec824 */ /* 0x000fe200078e0a02 */
[----:B------:R-:W-:Y:S01]  /*2300*/  IABS R51, R55 ;  /* 0x0000003700337213 */ /* 0x000fe20000000000 */
[----:B------:R-:W-:Y:S01]  /*2310*/  @!P6 IMAD.MOV R45, RZ, RZ, -R45 ;  /* 0x000000ffff2de224 */ /* 0x000fe200078e0a2d */
[----:B------:R-:W-:Y:S01]  /*2320*/  ISETP.GE.AND P4, PT, R52, RZ, PT ;  /* 0x000000ff3400720c */ /* 0x000fe20003f86270 */
[C---:B------:R-:W-:Y:S01]  /*2330*/  IMAD R49, R2.reuse, R49, R50 ;  /* 0x0000003102317224 */ /* 0x040fe200078e0232 */
[C---:B------:R-:W-:Y:S01]  /*2340*/  ISETP.GT.U32.AND P6, PT, R2.reuse, R48, PT ;  /* 0x000000300200720c */ /* 0x040fe20003fc4070 */
[----:B------:R-:W-:Y:S01]  /*2350*/  IMAD.HI.U32 R15, R5, R51, RZ ;  /* 0x00000033050f7227 */ /* 0x000fe200078e00ff */
[----:B------:R-:W-:-:S02]  /*2360*/  ISETP.GT.U32.AND P3, PT, R2, R46, PT ;  /* 0x0000002e0200720c */ /* 0x000fc40003f64070 */
[----:B------:R-:W-:Y:S01]  /*2370*/  LOP3.LUT R52, R6, 0xa8, RZ, 0xfc, !PT ;  /* 0x000000a806347812 */ /* 0x000fe200078efcff */
[----:B------:R-:W-:Y:S02]  /*2380*/  IMAD.MOV R15, RZ, RZ, -R15 ;  /* 0x000000ffff0f7224 */ /* 0x000fe400078e0a0f */
[--C-:B------:R-:W-:Y:S01]  /*2390*/  @!P2 IMAD.IADD R47, R47, 0x1, -R2.reuse ;  /* 0x000000012f2fa824 */ /* 0x100fe200078e0a02 */
[C---:B------:R-:W-:Y:S01]  /*23a0*/  ISETP.GT.U32.AND P2, PT, R2.reuse, R49, PT ;  /* 0x000000310200720c */ /* 0x040fe20003f44070 */
[----:B------:R-:W-:Y:S01]  /*23b0*/  IMAD R15, R2, R15, R51 ;  /* 0x0000000f020f7224 */ /* 0x000fe200078e0233 */
[----:B------:R-:W-:Y:S01]  /*23c0*/  IABS R50, R52 ;  /* 0x0000003400327213 */ /* 0x000fe20000000000 */
[----:B------:R-:W-:Y:S02]  /*23d0*/  @!P4 IMAD.MOV R47, RZ, RZ, -R47 ;  /* 0x000000ffff2fc224 */ /* 0x000fe400078e0a2f */
[--C-:B------:R-:W-:Y:S01]  /*23e0*/  @!P6 IMAD.IADD R48, R48, 0x1, -R2.reuse ;  /* 0x000000013030e824 */ /* 0x100fe200078e0a02 */
[----:B------:R-:W-:Y:S01]  /*23f0*/  ISETP.GT.U32.AND P4, PT, R2, R15, PT ;  /* 0x0000000f0200720c */ /* 0x000fe20003f84070 */
[----:B------:R-:W-:Y:S01]  /*2400*/  @!P3 IMAD.IADD R46, R46, 0x1, -R2 ;  /* 0x000000012e2eb824 */ /* 0x000fe200078e0a02 */
[----:B------:R-:W-:Y:S01]  /*2410*/  ISETP.GE.AND P3, PT, R55, RZ, PT ;  /* 0x000000ff3700720c */ /* 0x000fe20003f66270 */
[----:B------:R-:W-:Y:S01]  /*2420*/  IMAD.MOV.U32 R51, RZ, RZ, R50 ;  /* 0x000000ffff337224 */ /* 0x000fe200078e0032 */
[----:B------:R-:W-:Y:S01]  /*2430*/  ISETP.GT.U32.AND P6, PT, R2, R48, PT ;  /* 0x000000300200720c */ /* 0x000fe20003fc4070 */
[----:B------:R-:W-:Y:S01]  /*2440*/  @!P5 IMAD.MOV R46, RZ, RZ, -R46 ;  /* 0x000000ffff2ed224 */ /* 0x000fe200078e0a2e */
[----:B------:R-:W-:Y:S01]  /*2450*/  ISETP.GE.AND P5, PT, R52, RZ, PT ;  /* 0x000000ff3400720c */ /* 0x000fe20003fa6270 */
[----:B------:R-:W-:Y:S01]  /*2460*/  @!P2 IMAD.IADD R49, R49, 0x1, -R2 ;  /* 0x000000013131a824 */ /* 0x000fe200078e0a02 */
[----:B------:R-:W-:Y:S01]  /*2470*/  LOP3.LUT R52, R6, 0xac, RZ, 0xfc, !PT ;  /* 0x000000ac06347812 */ /* 0x000fe200078efcff */
[----:B------:R-:W-:-:S03]  /*2480*/  IMAD.HI.U32 R50, R5, R51, RZ ;  /* 0x0000003305327227 */ /* 0x000fc600078e00ff */
[----:B------:R-:W-:Y:S01]  /*2490*/  IABS R57, R52 ;  /* 0x0000003400397213 */ /* 0x000fe20000000000 */
[----:B------:R-:W-:Y:S01]  /*24a0*/  IMAD.MOV R50, RZ, RZ, -R50 ;  /* 0x000000ffff327224 */ /* 0x000fe200078e0a32 */
[----:B------:R-:W-:Y:S01]  /*24b0*/  ISETP.GT.U32.AND P2, PT, R2, R49, PT ;  /* 0x000000310200720c */ /* 0x000fe20003f44070 */
[----:B------:R-:W-:Y:S01]  /*24c0*/  @!P1 IMAD.MOV R43, RZ, RZ, -R43 ;  /* 0x000000ffff2b9224 */ /* 0x000fe200078e0a2b */
[----:B------:R-:W-:Y:S01]  /*24d0*/  ISETP.GE.AND P1, PT, R54, RZ, PT ;  /* 0x000000ff3600720c */ /* 0x000fe20003f26270 */
[----:B------:R-:W-:Y:S01]  /*24e0*/  @!P4 IMAD.IADD R15, R15, 0x1, -R2 ;  /* 0x000000010f0fc824 */ /* 0x000fe200078e0a02 */
[----:B------:R-:W-:Y:S01]  /*24f0*/  LOP3.LUT R54, R6, 0xb4, RZ, 0xfc, !PT ;  /* 0x000000b406367812 */ /* 0x000fe200078efcff */
[C---:B------:R-:W-:Y:S02]  /*2500*/  IMAD R51, R2.reuse, R50, R51 ;  /* 0x0000003202337224 */ /* 0x040fe400078e0233 */
[----:B------:R-:W-:Y:S01]  /*2510*/  IMAD.HI.U32 R50, R5, R57, RZ ;  /* 0x0000003905327227 */ /* 0x000fe200078e00ff */
[----:B------:R-:W-:-:S02]  /*2520*/  ISETP.GT.U32.AND P4, PT, R2, R15, PT ;  /* 0x0000000f0200720c */ /* 0x000fc40003f84070 */
[----:B------:R-:W-:Y:S01]  /*2530*/  IABS R61, R54 ;  /* 0x00000036003d7213 */ /* 0x000fe20000000000 */
[----:B------:R-:W-:Y:S01]  /*2540*/  @!P0 IMAD.MOV R44, RZ, RZ, -R44 ;  /* 0x000000ffff2c8224 */ /* 0x000fe200078e0a2c */
[----:B------:R-:W-:Y:S01]  /*2550*/  ISETP.GE.AND P0, PT, R53, RZ, PT ;  /* 0x000000ff3500720c */ /* 0x000fe20003f06270 */
[--C-:B------:R-:W-:Y:S01]  /*2560*/  @!P6 IMAD.IADD R48, R48, 0x1, -R2.reuse ;  /* 0x000000013030e824 */ /* 0x100fe200078e0a02 */
[----:B------:R-:W-:Y:S01]  /*2570*/  LOP3.LUT R53, R6, 0xb0, RZ, 0xfc, !PT ;  /* 0x000000b006357812 */ /* 0x000fe200078efcff */
[----:B------:R-:W-:Y:S01]  /*2580*/  @!P2 IMAD.IADD R49, R49, 0x1, -R2 ;  /* 0x000000013131a824 */ /* 0x000fe200078e0a02 */
[----:B------:R-:W-:Y:S01]  /*2590*/  ISETP.GE.AND P6, PT, R52, RZ, PT ;  /* 0x000000ff3400720c */ /* 0x000fe20003fc6270 */
[----:B------:R-:W-:Y:S01]  /*25a0*/  IMAD.MOV R52, RZ, RZ, -R50 ;  /* 0x000000ffff347224 */ /* 0x000fe200078e0a32 */
[----:B------:R-:W-:Y:S01]  /*25b0*/  IABS R59, R53 ;  /* 0x00000035003b7213 */ /* 0x000fe20000000000 */
[----:B------:R-:W-:Y:S01]  /*25c0*/  @!P1 IMAD.MOV R49, RZ, RZ, -R49 ;  /* 0x000000ffff319224 */ /* 0x000fe200078e0a31 */
[----:B------:R-:W-:Y:S01]  /*25d0*/  ISETP.GE.AND P2, PT, R53, RZ, PT ;  /* 0x000000ff3500720c */ /* 0x000fe20003f46270 */
[----:B------:R-:W-:Y:S01]  /*25e0*/  IMAD R57, R2, R52, R57 ;  /* 0x0000003402397224 */ /* 0x000fe200078e0239 */
[----:B------:R-:W-:Y:S01]  /*25f0*/  IABS R52, R6 ;  /* 0x0000000600347213 */ /* 0x000fe20000000000 */
[----:B------:R-:W-:-:S03]  /*2600*/  IMAD.HI.U32 R50, R5, R59, RZ ;  /* 0x0000003b05327227 */ /* 0x000fc600078e00ff */
[----:B------:R-:W-:Y:S01]  /*2610*/  ISETP.GT.U32.AND P1, PT, R2, R57, PT ;  /* 0x000000390200720c */ /* 0x000fe20003f24070 */
[----:B------:R-:W-:Y:S02]  /*2620*/  IMAD.MOV R50, RZ, RZ, -R50 ;  /* 0x000000ffff327224 */ /* 0x000fe400078e0a32 */
[----:B------:R-:W-:Y:S01]  /*2630*/  @!P4 IMAD.IADD R15, R15, 0x1, -R2 ;  /* 0x000000010f0fc824 */ /* 0x000fe200078e0a02 */
[----:B------:R-:W-:Y:S01]  /*2640*/  ISETP.GE.AND P4, PT, R54, RZ, PT ;  /* 0x000000ff3600720c */ /* 0x000fe20003f86270 */
[C---:B------:R-:W-:Y:S01]  /*2650*/  IMAD R59, R2.reuse, R50, R59 ;  /* 0x00000032023b7224 */ /* 0x040fe200078e023b */
[----:B------:R-:W-:Y:S01]  /*2660*/  IABS R54, R60 ;  /* 0x0000003c00367213 */ /* 0x000fe20000000000 */
[----:B------:R-:W-:Y:S02]  /*2670*/  IMAD.MOV.U32 R53, RZ, RZ, R15 ;  /* 0x000000ffff357224 */ /* 0x000fe400078e000f */
[----:B------:R-:W-:Y:S01]  /*2680*/  @!P0 IMAD.MOV R48, RZ, RZ, -R48 ;  /* 0x000000ffff308224 */ /* 0x000fe200078e0a30 */
[C---:B------:R-:W-:Y:S01]  /*2690*/  ISETP.GT.U32.AND P0, PT, R2.reuse, R51, PT ;  /* 0x000000330200720c */ /* 0x040fe20003f04070 */
[----:B------:R-:W-:Y:S01]  /*26a0*/  @!P3 IMAD.MOV R53, RZ, RZ, -R53 ;  /* 0x000000ffff35b224 */ /* 0x000fe200078e0a35 */
[----:B------:R-:W-:Y:S01]  /*26b0*/  ISETP.GT.U32.AND P3, PT, R2, R59, PT ;  /* 0x0000003b0200720c */ /* 0x000fe20003f64070 */
[----:B------:R-:W-:-:S02]  /*26c0*/  @!P1 IMAD.IADD R57, R57, 0x1, -R2 ;  /* 0x0000000139399824 */ /* 0x000fc400078e0a02 */
[----:B------:R-:W-:-:S03]  /*26d0*/  IMAD.HI.U32 R15, R5, R63, RZ ;  /* 0x0000003f050f7227 */ /* 0x000fc600078e00ff */
[----:B------:R-:W-:Y:S01]  /*26e0*/  ISETP.GT.U32.AND P1, PT, R2, R57, PT ;  /* 0x000000390200720c */ /* 0x000fe20003f24070 */
[----:B------:R-:W-:Y:S02]  /*26f0*/  IMAD.MOV R15, RZ, RZ, -R15 ;  /* 0x000000ffff0f7224 */ /* 0x000fe400078e0a0f */
[----:B------:R-:W-:-:S04]  /*2700*/  IMAD.HI.U32 R50, R5, R61, RZ ;  /* 0x0000003d05327227 */ /* 0x000fc800078e00ff */
[--C-:B------:R-:W-:Y:S02]  /*2710*/  @!P3 IMAD.IADD R59, R59, 0x1, -R2.reuse ;  /* 0x000000013b3bb824 */ /* 0x100fe400078e0a02 */
[----:B------:R-:W-:Y:S02]  /*2720*/  @!P0 IMAD.IADD R51, R51, 0x1, -R2 ;  /* 0x0000000133338824 */ /* 0x000fe400078e0a02 */
[C---:B------:R-:W-:Y:S01]  /*2730*/  IMAD R63, R2.reuse, R15, R63 ;  /* 0x0000000f023f7224 */ /* 0x040fe200078e023f */
[C---:B------:R-:W-:Y:S01]  /*2740*/  ISETP.GT.U32.AND P3, PT, R2.reuse, R59, PT ;  /* 0x0000003b0200720c */ /* 0x040fe20003f64070 */
[----:B------:R-:W-:Y:S01]  /*2750*/  IMAD.HI.U32 R15, R5, R65, RZ ;  /* 0x00000041050f7227 */ /* 0x000fe200078e00ff */
[----:B------:R-:W-:-:S03]  /*2760*/  ISETP.GT.U32.AND P0, PT, R2, R51, PT ;  /* 0x000000330200720c */ /* 0x000fc60003f04070 */
[----:B------:R-:W-:Y:S01]  /*2770*/  @!P1 IMAD.IADD R57, R57, 0x1, -R2 ;  /* 0x0000000139399824 */ /* 0x000fe200078e0a02 */
[C---:B------:R-:W-:Y:S01]  /*2780*/  ISETP.GT.U32.AND P1, PT, R2.reuse, R63, PT ;  /* 0x0000003f0200720c */ /* 0x040fe20003f24070 */
[----:B------:R-:W-:Y:S02]  /*2790*/  IMAD.MOV R15, RZ, RZ, -R15 ;  /* 0x000000ffff0f7224 */ /* 0x000fe400078e0a0f */
[----:B------:R-:W-:Y:S02]  /*27a0*/  IMAD.MOV R50, RZ, RZ, -R50 ;  /* 0x000000ffff327224 */ /* 0x000fe400078e0a32 */
[C---:B------:R-:W-:Y:S02]  /*27b0*/  IMAD R65, R2.reuse, R15, R65 ;  /* 0x0000000f02417224 */ /* 0x040fe400078e0241 */
[C---:B------:R-:W-:Y:S02]  /*27c0*/  IMAD R61, R2.reuse, R50, R61 ;  /* 0x00000032023d7224 */ /* 0x040fe400078e023d */
[--C-:B------:R-:W-:Y:S01]  /*27d0*/  @!P3 IMAD.IADD R59, R59, 0x1, -R2.reuse ;  /* 0x000000013b3bb824 */ /* 0x100fe200078e0a02 */
[C---:B------:R-:W-:Y:S01]  /*27e0*/  ISETP.GT.U32.AND P3, PT, R2.reuse, R65, PT ;  /* 0x000000410200720c */ /* 0x040fe20003f64070 */
[--C-:B------:R-:W-:Y:S01]  /*27f0*/  @!P0 IMAD.IADD R51, R51, 0x1, -R2.reuse ;  /* 0x0000000133338824 */ /* 0x100fe200078e0a02 */
[----:B------:R-:W-:Y:S01]  /*2800*/  ISETP.GT.U32.AND P0, PT, R2, R61, PT ;  /* 0x0000003d0200720c */ /* 0x000fe20003f04070 */
[----:B------:R-:W-:Y:S01]  /*2810*/  @!P1 IMAD.IADD R63, R63, 0x1, -R2 ;  /* 0x000000013f3f9824 */ /* 0x000fe200078e0a02 */
[----:B------:R-:W-:Y:S01]  /*2820*/  ISETP.GE.AND P1, PT, R58, RZ, PT ;  /* 0x000000ff3a00720c */ /* 0x000fe20003f26270 */
[----:B------:R-:W-:-:S02]  /*2830*/  @!P6 IMAD.MOV R57, RZ, RZ, -R57 ;  /* 0x000000ffff39e224 */ /* 0x000fc400078e0a39 */
[----:B------:R-:W-:Y:S01]  /*2840*/  IMAD.HI.U32 R15, R5, R52, RZ ;  /* 0x00000034050f7227 */ /* 0x000fe200078e00ff */
[----:B------:R-:W-:-:S03]  /*2850*/  ISETP.GT.U32.AND P6, PT, R2, R63, PT ;  /* 0x0000003f0200720c */ /* 0x000fc60003fc4070 */
[----:B------:R-:W-:-:S04]  /*2860*/  IMAD.HI.U32 R50, R5, R54, RZ ;  /* 0x0000003605327227 */ /* 0x000fc800078e00ff */
[----:B------:R-:W-:Y:S02]  /*2870*/  IMAD.MOV R15, RZ, RZ, -R15 ;  /* 0x000000ffff0f7224 */ /* 0x000fe400078e0a0f */
[----:B------:R-:W-:Y:S01]  /*2880*/  IMAD.MOV R67, RZ, RZ, -R50 ;  /* 0x000000ffff437224 */ /* 0x000fe200078e0a32 */
[----:B------:R-:W-:Y:S01]  /*2890*/  LOP3.LUT R50, R6, 0xc4, RZ, 0xfc, !PT ;  /* 0x000000c406327812 */ /* 0x000fe200078efcff */
[----:B------:R-:W-:Y:S02]  /*28a0*/  IMAD.MOV.U32 R55, RZ, RZ, R51 ;  /* 0x000000ffff377224 */ /* 0x000fe400078e0033 */
[----:B------:R-:W-:Y:S01]  /*28b0*/  @!P3 IMAD.IADD R65, R65, 0x1, -R2 ;  /* 0x000000014141b824 */ /* 0x000fe200078e0a02 */
[----:B------:R-:W-:Y:S01]  /*28c0*/  ISETP.GE.AND P3, PT, R50, RZ, PT ;  /* 0x000000ff3200720c */ /* 0x000fe20003f66270 */
[----:B------:R-:W-:Y:S01]  /*28d0*/  IMAD R51, R2, R15, R52 ;  /* 0x0000000f02337224 */ /* 0x000fe200078e0234 */
[----:B------:R-:W-:Y:S01]  /*28e0*/  LOP3.LUT R52, R6, 0xc8, RZ, 0xfc, !PT ;  /* 0x000000c806347812 */ /* 0x000fe200078efcff */
[----:B------:R-:W-:Y:S01]  /*28f0*/  @!P0 IMAD.IADD R61, R61, 0x1, -R2 ;  /* 0x000000013d3d8824 */ /* 0x000fe200078e0a02 */
[----:B------:R-:W-:Y:S01]  /*2900*/  ISETP.GE.AND P0, PT, R56, RZ, PT ;  /* 0x000000ff3800720c */ /* 0x000fe20003f06270 */
[C---:B------:R-:W-:Y:S01]  /*2910*/  IMAD R15, R2.reuse, R67, R54 ;  /* 0x00000043020f7224 */ /* 0x040fe200078e0236 */
[----:B------:R-:W-:Y:S01]  /*2920*/  IABS R67, R50 ;  /* 0x0000003200437213 */ /* 0x000fe20000000000 */
[----:B------:R-:W-:Y:S01]  /*2930*/  @!P2 IMAD.MOV R59, RZ, RZ, -R59 ;  /* 0x000000ffff3ba224 */ /* 0x000fe200078e0a3b */
[C---:B------:R-:W-:Y:S01]  /*2940*/  ISETP.GT.U32.AND P2, PT, R2.reuse, R65, PT ;  /* 0x000000410200720c */ /* 0x040fe20003f44070 */
[----:B------:R-:W-:Y:S01]  /*2950*/  @!P5 IMAD.MOV R55, RZ, RZ, -R55 ;  /* 0x000000ffff37d224 */ /* 0x000fe200078e0a37 */
[C---:B------:R-:W-:Y:S01]  /*2960*/  ISETP.GT.U32.AND P5, PT, R2.reuse, R61, PT ;  /* 0x0000003d0200720c */ /* 0x040fe20003fa4070 */
[----:B------:R-:W-:Y:S01]  /*2970*/  @!P6 IMAD.IADD R63, R63, 0x1, -R2 ;  /* 0x000000013f3fe824 */ /* 0x000fe200078e0a02 */
[----:B------:R-:W-:Y:S01]  /*2980*/  ISETP.GT.U32.AND P6, PT, R2, R15, PT ;  /* 0x0000000f0200720c */ /* 0x000fe20003fc4070 */
[----:B------:R-:W-:Y:S01]  /*2990*/  IMAD.HI.U32 R50, R5, R67, RZ ;  /* 0x0000004305327227 */ /* 0x000fe200078e00ff */
[----:B------:R-:W-:-:S02]  /*29a0*/  LOP3.LUT R56, R6, 0xd0, RZ, 0xfc, !PT ;  /* 0x000000d006387812 */ /* 0x000fc400078efcff */
[----:B------:R-:W-:Y:S01]  /*29b0*/  IABS R69, R52 ;  /* 0x0000003400457213 */ /* 0x000fe20000000000 */
[----:B------:R-:W-:Y:S01]  /*29c0*/  @!P0 IMAD.MOV R63, RZ, RZ, -R63 ;  /* 0x000000ffff3f8224 */ /* 0x000fe200078e0a3f */
[----:B------:R-:W-:Y:S02]  /*29d0*/  IABS R73, R56 ;  /* 0x0000003800497213 */ /* 0x000fe40000000000 */
[----:B------:R-:W-:Y:S01]  /*29e0*/  LOP3.LUT R54, R6, 0xcc, RZ, 0xfc, !PT ;  /* 0x000000cc06367812 */ /* 0x000fe200078efcff */
[--C-:B------:R-:W-:Y:S01]  /*29f0*/  @!P2 IMAD.IADD R65, R65, 0x1, -R2.reuse ;  /* 0x000000014141a824 */ /* 0x100fe200078e0a02 */
[----:B------:R-:W-:Y:S01]  /*2a00*/  ISETP.GE.AND P2, PT, R56, RZ, PT ;  /* 0x000000ff3800720c */ /* 0x000fe20003f46270 */
[--C-:B------:R-:W-:Y:S01]  /*2a10*/  @!P5 IMAD.IADD R61, R61, 0x1, -R2.reuse ;  /* 0x000000013d3dd824 */ /* 0x100fe200078e0a02 */
[----:B------:R-:W-:Y:S01]  /*2a20*/  IABS R71, R54 ;  /* 0x0000003600477213 */ /* 0x000fe20000000000 */
[----:B------:R-:W-:Y:S01]  /*2a30*/  @!P6 IMAD.IADD R15, R15, 0x1, -R2 ;  /* 0x000000010f0fe824 */ /* 0x000fe200078e0a02 */
[----:B------:R-:W-:Y:S01]  /*2a40*/  ISETP.GE.AND P0, PT, R54, RZ, PT ;  /* 0x000000ff3600720c */ /* 0x000fe20003f06270 */
[----:B------:R-:W-:Y:S01]  /*2a50*/  IMAD.MOV R56, RZ, RZ, -R50 ;  /* 0x000000ffff387224 */ /* 0x000fe200078e0a32 */
[----:B------:R-:W-:Y:S01]  /*2a60*/  ISETP.GE.AND P5, PT, R60, RZ, PT ;  /* 0x000000ff3c00720c */ /* 0x000fe20003fa6270 */
[----:B------:R-:W-:Y:S01]  /*2a70*/  @!P4 IMAD.MOV R61, RZ, RZ, -R61 ;  /* 0x000000ffff3dc224 */ /* 0x000fe200078e0a3d */
[----:B------:R-:W-:Y:S01]  /*2a80*/  ISETP.GE.AND P4, PT, R52, RZ, PT ;  /* 0x000000ff3400720c */ /* 0x000fe20003f86270 */
[C---:B------:R-:W-:Y:S01]  /*2a90*/  IMAD R67, R2.reuse, R56, R67 ;  /* 0x0000003802437224 */ /* 0x040fe200078e0243 */
[----:B------:R-:W-:Y:S01]  /*2aa0*/  ISETP.GT.U32.AND P6, PT, R2, R15, PT ;  /* 0x0000000f0200720c */ /* 0x000fe20003fc4070 */
[----:B------:R-:W-:Y:S01]  /*2ab0*/  IMAD.HI.U32 R52, R5, R69, RZ ;  /* 0x0000004505347227 */ /* 0x000fe200078e00ff */
[----:B------:R-:W-:-:S03]  /*2ac0*/  LOP3.LUT R60, R6, 0xd8, RZ, 0xfc, !PT ;  /* 0x000000d8063c7812 */ /* 0x000fc600078efcff */
[----:B------:R-:W-:Y:S01]  /*2ad0*/  @!P1 IMAD.MOV R65, RZ, RZ, -R65 ;  /* 0x000000ffff419224 */ /* 0x000fe200078e0a41 */
[----:B------:R-:W-:Y:S01]  /*2ae0*/  ISETP.GT.U32.AND P1, PT, R2, R67, PT ;  /* 0x000000430200720c */ /* 0x000fe20003f24070 */
[----:B------:R-:W-:Y:S01]  /*2af0*/  IMAD.MOV R52, RZ, RZ, -R52 ;  /* 0x000000ffff347224 */ /* 0x000fe200078e0a34 */
[----:B------:R-:W-:Y:S01]  /*2b00*/  IABS R75, R60 ;  /* 0x0000003c004b7213 */ /* 0x000fe20000000000 */
[----:B------:R-:W-:-:S04]  /*2b10*/  IMAD.HI.U32 R50, R5, R71, RZ ;  /* 0x0000004705327227 */ /* 0x000fc800078e00ff */
[C---:B------:R-:W-:Y:S02]  /*2b20*/  IMAD R69, R2.reuse, R52, R69 ;  /* 0x0000003402457224 */ /* 0x040fe400078e0245 */
[----:B------:R-:W-:Y:S02]  /*2b30*/  @!P6 IMAD.IADD R15, R15, 0x1, -R2 ;  /* 0x000000010f0fe824 */ /* 0x000fe400078e0a02 */
[----:B------:R-:W-:Y:S01]  /*2b40*/  IMAD.MOV R50, RZ, RZ, -R50 ;  /* 0x000000ffff327224 */ /* 0x000fe200078e0a32 */
[C---:B------:R-:W-:Y:S01]  /*2b50*/  ISETP.GT.U32.AND P6, PT, R2.reuse, R69, PT ;  /* 0x000000450200720c */ /* 0x040fe20003fc4070 */
[----:B------:R-:W-:Y:S02]  /*2b60*/  @!P1 IMAD.IADD R67, R67, 0x1, -R2 ;  /* 0x0000000143439824 */ /* 0x000fe400078e0a02 */
[----:B------:R-:W-:Y:S01]  /*2b70*/  IMAD R71, R2, R50, R71 ;  /* 0x0000003202477224 */ /* 0x000fe200078e0247 */
[----:B------:R-:W-:Y:S01]  /*2b80*/  LOP3.LUT R50, R6, 0xd4, RZ, 0xfc, !PT ;  /* 0x000000d406327812 */ /* 0x000fe200078efcff */
[----:B------:R-:W-:Y:S01]  /*2b90*/  IMAD.HI.U32 R54, R5, R73, RZ ;  /* 0x0000004905367227 */ /* 0x000fe200078e00ff */
[----:B------:R-:W-:-:S02]  /*2ba0*/  ISETP.GT.U32.AND P1, PT, R2, R67, PT ;  /* 0x000000430200720c */ /* 0x000fc40003f24070 */
[----:B------:R-:W-:Y:S01]  /*2bb0*/  IABS R58, R50 ;  /* 0x00000032003a7213 */ /* 0x000fe20000000000 */
[----:B------:R-:W-:Y:S02]  /*2bc0*/  IMAD.MOV.U32 R227, RZ, RZ, R15 ;  /* 0x000000ffffe37224 */ /* 0x000fe400078e000f */
[----:B------:R-:W-:Y:S02]  /*2bd0*/  IMAD.MOV R54, RZ, RZ, -R54 ;  /* 0x000000ffff367224 */ /* 0x000fe400078e0a36 */
[----:B------:R-:W-:Y:S02]  /*2be0*/  @!P6 IMAD.IADD R69, R69, 0x1, -R2 ;  /* 0x000000014545e824 */ /* 0x000fe400078e0a02 */
[----:B------:R-:W-:-:S03]  /*2bf0*/  IMAD.HI.U32 R15, R5, R58, RZ ;  /* 0x0000003a050f7227 */ /* 0x000fc600078e00ff */
[C---:B------:R-:W-:Y:S01]  /*2c00*/  ISETP.GT.U32.AND P6, PT, R2.reuse, R69, PT ;  /* 0x000000450200720c */ /* 0x040fe20003fc4070 */
[----:B------:R-:W-:Y:S01]  /*2c10*/  @!P1 IMAD.IADD R67, R67, 0x1, -R2 ;  /* 0x0000000143439824 */ /* 0x000fe200078e0a02 */
[C---:B------:R-:W-:Y:S01]  /*2c20*/  ISETP.GT.U32.AND P1, PT, R2.reuse, R71, PT ;  /* 0x000000470200720c */ /* 0x040fe20003f24070 */
[C---:B------:R-:W-:Y:S02]  /*2c30*/  IMAD R73, R2.reuse, R54, R73 ;  /* 0x0000003602497224 */ /* 0x040fe400078e0249 */
[----:B------:R-:W-:Y:S02]  /*2c40*/  IMAD.MOV R15, RZ, RZ, -R15 ;  /* 0x000000ffff0f7224 */ /* 0x000fe400078e0a0f */
[----:B------:R-:W-:Y:S02]  /*2c50*/  @!P3 IMAD.MOV R67, RZ, RZ, -R67 ;  /* 0x000000ffff43b224 */ /* 0x000fe400078e0a43 */
[----:B------:R-:W-:Y:S01]  /*2c60*/  IMAD R15, R2, R15, R58 ;  /* 0x0000000f020f7224 */ /* 0x000fe200078e023a */
[----:B------:R-:W-:Y:S01]  /*2c70*/  LOP3.LUT R58, R6, 0xf0, RZ, 0xfc, !PT ;  /* 0x000000f0063a7812 */ /* 0x000fe200078efcff */
[----:B------:R-:W-:-:S03]  /*2c80*/  IMAD.HI.U32 R52, R5, R79, RZ ;  /* 0x0000004f05347227 */ /* 0x000fc600078e00ff */
[----:B------:R-:W-:Y:S01]  /*2c90*/  IABS R87, R58 ;  /* 0x0000003a00577213 */ /* 0x000fe20000000000 */
[--C-:B------:R-:W-:Y:S01]  /*2ca0*/  @!P6 IMAD.IADD R69, R69, 0x1, -R2.reuse ;  /* 0x000000014545e824 */ /* 0x100fe200078e0a02 */
[C---:B------:R-:W-:Y:S01]  /*2cb0*/  ISETP.GT.U32.AND P6, PT, R2.reuse, R73, PT ;  /* 0x000000490200720c */ /* 0x040fe20003fc4070 */
[----:B------:R-:W-:Y:S01]  /*2cc0*/  @!P1 IMAD.IADD R71, R71, 0x1, -R2 ;  /* 0x0000000147479824 */ /* 0x000fe200078e0a02 */
[----:B------:R-:W-:Y:S01]  /*2cd0*/  ISETP.GT.U32.AND P1, PT, R2, R15, PT ;  /* 0x0000000f0200720c */ /* 0x000fe20003f24070 */
[----:B------:R-:W-:Y:S01]  /*2ce0*/  @!P5 IMAD.MOV R227, RZ, RZ, -R227 ;  /* 0x000000ffffe3d224 */ /* 0x000fe200078e0ae3 */
[----:B------:R-:W-:Y:S01]  /*2cf0*/  ISETP.GE.AND P5, PT, R50, RZ, PT ;  /* 0x000000ff3200720c */ /* 0x000fe20003fa6270 */
[----:B------:R-:W-:-:S04]  /*2d00*/  IMAD.HI.U32 R50, R5, R75, RZ ;  /* 0x0000004b05327227 */ /* 0x000fc800078e00ff */
[----:B------:R-:W-:-:S04]  /*2d10*/  IMAD.HI.U32 R54, R5, R81, RZ ;  /* 0x0000005105367227 */ /* 0x000fc800078e00ff */
[--C-:B------:R-:W-:Y:S01]  /*2d20*/  @!P6 IMAD.IADD R73, R73, 0x1, -R2.reuse ;  /* 0x000000014949e824 */ /* 0x100fe200078e0a02 */
[C---:B------:R-:W-:Y:S01]  /*2d30*/  ISETP.GT.U32.AND P6, PT, R2.reuse, R71, PT ;  /* 0x000000470200720c */ /* 0x040fe20003fc4070 */
[----:B------:R-:W-:Y:S02]  /*2d40*/  @!P1 IMAD.IADD R15, R15, 0x1, -R2 ;  /* 0x000000010f0f9824 */ /* 0x000fe400078e0a02 */
[----:B------:R-:W-:Y:S01]  /*2d50*/  IMAD.MOV R52, RZ, RZ, -R52 ;  /* 0x000000ffff347224 */ /* 0x000fe200078e0a34 */
[C---:B------:R-:W-:Y:S01]  /*2d60*/  ISETP.GT.U32.AND P3, PT, R2.reuse, R73, PT ;  /* 0x000000490200720c */ /* 0x040fe20003f64070 */
[----:B------:R-:W-:Y:S01]  /*2d70*/  IMAD.MOV R50, RZ, RZ, -R50 ;  /* 0x000000ffff327224 */ /* 0x000fe200078e0a32 */
[C---:B------:R-:W-:Y:S01]  /*2d80*/  ISETP.GT.U32.AND P1, PT, R2.reuse, R15, PT ;  /* 0x0000000f0200720c */ /* 0x040fe20003f24070 */
[----:B------:R-:W-:Y:S02]  /*2d90*/  IMAD.MOV R54, RZ, RZ, -R54 ;  /* 0x000000ffff367224 */ /* 0x000fe400078e0a36 */
[----:B------:R-:W-:-:S02]  /*2da0*/  IMAD R79, R2, R52, R79 ;  /* 0x00000034024f7224 */ /* 0x000fc400078e024f */
[C---:B------:R-:W-:Y:S02]  /*2db0*/  IMAD R75, R2.reuse, R50, R75 ;  /* 0x00000032024b7224 */ /* 0x040fe400078e024b */
[----:B------:R-:W-:Y:S02]  /*2dc0*/  IMAD R81, R2, R54, R81 ;  /* 0x0000003602517224 */ /* 0x000fe400078e0251 */
[----:B------:R-:W-:-:S04]  /*2dd0*/  IMAD.HI.U32 R56, R5, R83, RZ ;  /* 0x0000005305387227 */ /* 0x000fc800078e00ff */
[--C-:B------:R-:W-:Y:S01]  /*2de0*/  @!P3 IMAD.IADD R73, R73, 0x1, -R2.reuse ;  /* 0x000000014949b824 */ /* 0x100fe200078e0a02 */
[C---:B------:R-:W-:Y:S01]  /*2df0*/  ISETP.GT.U32.AND P3, PT, R2.reuse, R79, PT ;  /* 0x0000004f0200720c */ /* 0x040fe20003f64070 */
[--C-:B------:R-:W-:Y:S01]  /*2e00*/  @!P6 IMAD.IADD R71, R71, 0x1, -R2.reuse ;  /* 0x000000014747e824 */ /* 0x100fe200078e0a02 */
[C---:B------:R-:W-:Y:S01]  /*2e10*/  ISETP.GT.U32.AND P6, PT, R2.reuse, R75, PT ;  /* 0x0000004b0200720c */ /* 0x040fe20003fc4070 */
[----:B------:R-:W-:Y:S01]  /*2e20*/  @!P1 IMAD.IADD R15, R15, 0x1, -R2 ;  /* 0x000000010f0f9824 */ /* 0x000fe200078e0a02 */
[C---:B------:R-:W-:Y:S01]  /*2e30*/  ISETP.GT.U32.AND P1, PT, R2.reuse, R81, PT ;  /* 0x000000510200720c */ /* 0x040fe20003f24070 */
[----:B------:R-:W-:Y:S02]  /*2e40*/  IMAD.MOV R56, RZ, RZ, -R56 ;  /* 0x000000ffff387224 */ /* 0x000fe400078e0a38 */
[----:B------:R-:W-:Y:S02]  /*2e50*/  @!P4 IMAD.MOV R69, RZ, RZ, -R69 ;  /* 0x000000ffff45c224 */ /* 0x000fe400078e0a45 */
[----:B------:R-:W-:Y:S01]  /*2e60*/  IMAD R83, R2, R56, R83 ;  /* 0x0000003802537224 */ /* 0x000fe200078e0253 */
[----:B------:R-:W-:Y:S01]  /*2e70*/  LOP3.LUT R56, R6, 0xec, RZ, 0xfc, !PT ;  /* 0x000000ec06387812 */ /* 0x000fe200078efcff */
[----:B------:R-:W-:-:S03]  /*2e80*/  IMAD.HI.U32 R52, R5, R87, RZ ;  /* 0x0000005705347227 */ /* 0x000fc600078e00ff */
[----:B------:R-:W-:Y:S01]  /*2e90*/  IABS R85, R56 ;  /* 0x0000003800557213 */ /* 0x000fe20000000000 */
[--C-:B------:R-:W-:Y:S02]  /*2ea0*/  @!P3 IMAD.IADD R79, R79, 0x1, -R2.reuse ;  /* 0x000000014f4fb824 */ /* 0x100fe400078e0a02 */
[--C-:B------:R-:W-:Y:S01]  /*2eb0*/  @!P6 IMAD.IADD R75, R75, 0x1, -R2.reuse ;  /* 0x000000014b4be824 */ /* 0x100fe200078e0a02 */
[----:B------:R-:W-:Y:S01]  /*2ec0*/  ISETP.GE.AND P6, PT, R6, RZ, PT ;  /* 0x000000ff0600720c */ /* 0x000fe20003fc6270 */
[----:B------:R-:W-:Y:S01]  /*2ed0*/  @!P1 IMAD.IADD R81, R81, 0x1, -R2 ;  /* 0x0000000151519824 */ /* 0x000fe200078e0a02 */
[C---:B------:R-:W-:Y:S01]  /*2ee0*/  ISETP.GT.U32.AND P4, PT, R2.reuse, R79, PT ;  /* 0x0000004f0200720c */ /* 0x040fe20003f84070 */
[----:B------:R-:W-:Y:S01]  /*2ef0*/  IMAD.HI.U32 R50, R5, R85, RZ ;  /* 0x0000005505327227 */ /* 0x000fe200078e00ff */
[C---:B------:R-:W-:Y:S02]  /*2f00*/  ISETP.GT.U32.AND P3, PT, R2.reuse, R75, PT ;  /* 0x0000004b0200720c */ /* 0x040fe40003f64070 */
[----:B------:R-:W-:Y:S01]  /*2f10*/  ISETP.GT.U32.AND P1, PT, R2, R81, PT ;  /* 0x000000510200720c */ /* 0x000fe20003f24070 */
[----:B------:R-:W-:-:S02]  /*2f20*/  IMAD.MOV R50, RZ, RZ, -R50 ;  /* 0x000000ffff327224 */ /* 0x000fc400078e0a32 */
[----:B------:R-:W-:Y:S02]  /*2f30*/  IMAD.MOV R52, RZ, RZ, -R52 ;  /* 0x000000ffff347224 */ /* 0x000fe400078e0a34 */
[C---:B------:R-:W-:Y:S02]  /*2f40*/  IMAD R85, R2.reuse, R50, R85 ;  /* 0x0000003202557224 */ /* 0x040fe400078e0255 */
[----:B------:R-:W-:Y:S01]  /*2f50*/  IMAD R87, R2, R52, R87 ;  /* 0x0000003402577224 */ /* 0x000fe200078e0257 */
[----:B------:R-:W-:Y:S01]  /*2f60*/  LOP3.LUT R52, R6, 0xf8, RZ, 0xfc, !PT ;  /* 0x000000f806347812 */ /* 0x000fe200078efcff */
[----:B------:R-:W-:Y:S01]  /*2f70*/  @!P4 IMAD.IADD R79, R79, 0x1, -R2 ;  /* 0x000000014f4fc824 */ /* 0x000fe200078e0a02 */
[----:B------:R-:W-:Y:S01]  /*2f80*/  ISETP.GT.U32.AND P4, PT, R2, R85, PT ;  /* 0x000000550200720c */ /* 0x000fe20003f84070 */
[----:B------:R-:W-:Y:S01]  /*2f90*/  IMAD.HI.U32 R54, R5, R89, RZ ;  /* 0x0000005905367227 */ /* 0x000fe200078e00ff */
[----:B------:R-:W-:-:S03]  /*2fa0*/  IABS R91, R52 ;  /* 0x00000034005b7213 */ /* 0x000fc60000000000 */
[--C-:B------:R-:W-:Y:S01]  /*2fb0*/  @!P3 IMAD.IADD R75, R75, 0x1, -R2.reuse ;  /* 0x000000014b4bb824 */ /* 0x100fe200078e0a02 */
[C---:B------:R-:W-:Y:S01]  /*2fc0*/  ISETP.GT.U32.AND P3, PT, R2.reuse, R83, PT ;  /* 0x000000530200720c */ /* 0x040fe20003f64070 */
[----:B------:R-:W-:Y:S01]  /*2fd0*/  @!P1 IMAD.IADD R81, R81, 0x1, -R2 ;  /* 0x0000000151519824 */ /* 0x000fe200078e0a02 */
[----:B------:R-:W-:Y:S01]  /*2fe0*/  ISETP.GT.U32.AND P1, PT, R2, R87, PT ;  /* 0x000000570200720c */ /* 0x000fe20003f24070 */
[----:B------:R-:W-:Y:S02]  /*2ff0*/  IMAD.MOV R54, RZ, RZ, -R54 ;  /* 0x000000ffff367224 */ /* 0x000fe400078e0a36 */
[----:B------:R-:W-:Y:S02]  /*3000*/  VIADD R50, R14, 0xdc ;  /* 0x000000dc0e327836 */ /* 0x000fe40000000000 */
[----:B------:R-:W-:Y:S02]  /*3010*/  IMAD R89, R2, R54, R89 ;  /* 0x0000003602597224 */ /* 0x000fe400078e0259 */
[----:B------:R-:W-:Y:S01]  /*3020*/  VIADD R54, R14, 0xfc ;  /* 0x000000fc0e367836 */ /* 0x000fe20000000000 */
[----:B------:R-:W-:Y:S01]  /*3030*/  IABS R77, R50 ;  /* 0x00000032004d7213 */ /* 0x000fe20000000000 */
[----:B------:R-:W-:-:S02]  /*3040*/  @!P4 IMAD.IADD R85, R85, 0x1, -R2 ;  /* 0x000000015555c824 */ /* 0x000fc400078e0a02 */
[--C-:B------:R-:W-:Y:S01]  /*3050*/  @!P3 IMAD.IADD R83, R83, 0x1, -R2.reuse ;  /* 0x000000015353b824 */ /* 0x100fe200078e0a02 */
[----:B------:R-:W-:Y:S01]  /*3060*/  IABS R93, R54 ;  /* 0x00000036005d7213 */ /* 0x000fe20000000000 */
[----:B------:R-:W-:Y:S01]  /*3070*/  @!P1 IMAD.IADD R87, R87, 0x1, -R2 ;  /* 0x0000000157579824 */ /* 0x000fe200078e0a02 */
[C---:B------:R-:W-:Y:S01]  /*3080*/  ISETP.GT.U32.AND P3, PT, R2.reuse, R51, PT ;  /* 0x000000330200720c */ /* 0x040fe20003f64070 */
[C---:B------:R-:W-:Y:S01]  /*3090*/  IMAD.HI.U32 R6, R5.reuse, R91, RZ ;  /* 0x0000005b05067227 */ /* 0x040fe200078e00ff */
[C---:B------:R-:W-:Y:S02]  /*30a0*/  ISETP.GT.U32.AND P1, PT, R2.reuse, R85, PT ;  /* 0x000000550200720c */ /* 0x040fe40003f24070 */
[----:B------:R-:W-:Y:S01]  /*30b0*/  ISETP.GT.U32.AND P4, PT, R2, R83, PT ;  /* 0x000000530200720c */ /* 0x000fe20003f84070 */
[----:B------:R-:W-:-:S04]  /*30c0*/  IMAD.HI.U32 R14, R5, R93, RZ ;  /* 0x0000005d050e7227 */ /* 0x000fc800078e00ff */
[----:B------:R-:W-:Y:S02]  /*30d0*/  IMAD.MOV R6, RZ, RZ, -R6 ;  /* 0x000000ffff067224 */ /* 0x000fe400078e0a06 */
[----:B------:R-:W-:Y:S02]  /*30e0*/  IMAD.MOV R14, RZ, RZ, -R14 ;  /* 0x000000ffff0e7224 */ /* 0x000fe400078e0a0e */
[----:B------:R-:W-:Y:S01]  /*30f0*/  @!P0 IMAD.MOV R71, RZ, RZ, -R71 ;  /* 0x000000ffff478224 */ /* 0x000fe200078e0a47 */
[C---:B------:R-:W-:Y:S01]  /*3100*/  ISETP.GT.U32.AND P0, PT, R2.reuse, R87, PT ;  /* 0x000000570200720c */ /* 0x040fe20003f04070 */
[C---:B------:R-:W-:Y:S01]  /*3110*/  IMAD R91, R2.reuse, R6, R91 ;  /* 0x00000006025b7224 */ /* 0x040fe200078e025b */
[----:B------:R-:W-:Y:S01]  /*3120*/  IABS R6, R72 ;  /* 0x0000004800067213 */ /* 0x000fe20000000000 */
[----:B------:R-:W-:Y:S02]  /*3130*/  IMAD R93, R2, R14, R93 ;  /* 0x0000000e025d7224 */ /* 0x000fe400078e025d */
[----:B------:R-:W-:-:S02]  /*3140*/  @!P3 IMAD.IADD R51, R51, 0x1, -R2 ;  /* 0x000000013333b824 */ /* 0x000fc400078e0a02 */
[----:B------:R-:W-:Y:S01]  /*3150*/  @!P2 IMAD.MOV R73, RZ, RZ, -R73 ;  /* 0x000000ffff49a224 */ /* 0x000fe200078e0a49 */
[C---:B------:R-:W-:Y:S01]  /*3160*/  ISETP.GT.U32.AND P2, PT, R2.reuse, R89, PT ;  /* 0x000000590200720c */ /* 0x040fe20003f44070 */
[----:B------:R-:W-:Y:S01]  /*3170*/  @!P1 IMAD.IADD R85, R85, 0x1, -R2 ;  /* 0x0000000155559824 */ /* 0x000fe200078e0a02 */
[C---:B------:R-:W-:Y:S01]  /*3180*/  ISETP.GT.U32.AND P1, PT, R2.reuse, R93, PT ;  /* 0x0000005d0200720c */ /* 0x040fe20003f24070 */
[----:B------:R-:W-:Y:S01]  /*3190*/  IMAD.HI.U32 R5, R5, R77, RZ ;  /* 0x0000004d05057227 */ /* 0x000fe200078e00ff */
[----:B------:R-:W-:-:S03]  /*31a0*/  ISETP.GT.U32.AND P3, PT, R2, R51, PT ;  /* 0x000000330200720c */ /* 0x000fc60003f64070 */
[----:B------:R-:W-:-:S04]  /*31b0*/  IMAD.HI.U32 R8, R8, R6, RZ ;  /* 0x0000000608087227 */ /* 0x000fc800078e00ff */
[----:B------:R-:W-:Y:S01]  /*31c0*/  @!P4 IMAD.IADD R83, R83, 0x1, -R2 ;  /* 0x000000015353c824 */ /* 0x000fe200078e0a02 */
[----:B------:R-:W-:Y:S01]  /*31d0*/  ISETP.GT.U32.AND P4, PT, R2, R91, PT ;  /* 0x0000005b0200720c */ /* 0x000fe20003f84070 */
[----:B------:R-:W-:Y:S02]  /*31e0*/  IMAD.MOV R5, RZ, RZ, -R5 ;  /* 0x000000ffff057224 */ /* 0x000fe400078e0a05 */
[----:B------:R-:W-:Y:S02]  /*31f0*/  IMAD.MOV R8, RZ, RZ, -R8 ;  /* 0x000000ffff087224 */ /* 0x000fe400078e0a08 */
[----:B------:R-:W-:Y:S01]  /*3200*/  @!P0 IMAD.IADD R87, R87, 0x1, -R2 ;  /* 0x0000000157578824 */ /* 0x000fe200078e0a02 */
[----:B------:R-:W-:Y:S01]  /*3210*/  ISETP.GE.AND P0, PT, R60, RZ, PT ;  /* 0x000000ff3c00720c */ /* 0x000fe20003f06270 */
[----:B------:R-:W-:Y:S02]  /*3220*/  IMAD R77, R2, R5, R77 ;  /* 0x00000005024d7224 */ /* 0x000fe400078e024d */
[----:B------:R-:W-:-:S02]  /*3230*/  IMAD R6, R3, R8, R6 ;  /* 0x0000000803067224 */ /* 0x000fc400078e0206 */
[--C-:B------:R-:W-:Y:S01]  /*3240*/  @!P2 IMAD.IADD R89, R89, 0x1, -R2.reuse ;  /* 0x000000015959a824 */ /* 0x100fe200078e0a02 */
[----:B------:R-:W-:Y:S01]  /*3250*/  ISETP.GT.U32.AND P2, PT, R2, R77, PT ;  /* 0x0000004d0200720c */ /* 0x000fe20003f44070 */
[--C-:B------:R-:W-:Y:S01]  /*3260*/  @!P1 IMAD.IADD R93, R93, 0x1, -R2.reuse ;  /* 0x000000015d5d9824 */ /* 0x100fe200078e0a02 */
[----:B------:R-:W-:Y:S01]  /*3270*/  ISETP.GT.U32.AND P1, PT, R3, R6, PT ;  /* 0x000000060300720c */ /* 0x000fe20003f24070 */
[--C-:B------:R-:W-:Y:S01]  /*3280*/  @!P3 IMAD.IADD R51, R51, 0x1, -R2.reuse ;  /* 0x000000013333b824 */ /* 0x100fe200078e0a02 */
[----:B------:R-:W-:Y:S01]  /*3290*/  ISETP.GE.AND P3, PT, R62, RZ, PT ;  /* 0x000000ff3e00720c */ /* 0x000fe20003f66270 */
[----:B------:R-:W-:Y:S02]  /*32a0*/  IMAD.MOV.U32 R5, RZ, RZ, R15 ;  /* 0x000000ffff057224 */ /* 0x000fe400078e000f */
[--C-:B------:R-:W-:Y:S01]  /*32b0*/  @!P4 IMAD.IADD R91, R91, 0x1, -R2.reuse ;  /* 0x000000015b5bc824 */ /* 0x100fe200078e0a02 */
[----:B------:R-:W-:Y:S01]  /*32c0*/  ISETP.GE.AND P4, PT, R64, RZ, PT ;  /* 0x000000ff4000720c */ /* 0x000fe20003f86270 */
[----:B------:R-:W-:Y:S01]  /*32d0*/  @!P5 IMAD.MOV R5, RZ, RZ, -R5 ;  /* 0x000000ffff05d224 */ /* 0x000fe200078e0a05 */
[----:B------:R-:W-:Y:S01]  /*32e0*/  ISETP.GE.AND P5, PT, R66, RZ, PT ;  /* 0x000000ff4200720c */ /* 0x000fe20003fa6270 */
[----:B------:R-:W-:Y:S01]  /*32f0*/  @!P0 IMAD.MOV R75, RZ, RZ, -R75 ;  /* 0x000000ffff4b8224 */ /* 0x000fe200078e0a4b */
[C---:B------:R-:W-:Y:S01]  /*3300*/  ISETP.GT.U32.AND P0, PT, R2.reuse, R89, PT ;  /* 0x000000590200720c */ /* 0x040fe20003f04070 */
[--C-:B------:R-:W-:Y:S01]  /*3310*/  @!P2 IMAD.IADD R77, R77, 0x1, -R2.reuse ;  /* 0x000000014d4da824 */ /* 0x100fe200078e0a02 */
[----:B------:R-:W-:Y:S01]  /*3320*/  ISETP.GT.U32.AND P2, PT, R2, R91, PT ;  /* 0x0000005b0200720c */ /* 0x000fe20003f44070 */
[----:B------:R-:W-:Y:S01]  /*3330*/  @!P1 IMAD.IADD R6, R6, 0x1, -R3 ;  /* 0x0000000106069824 */ /* 0x000fe200078e0a03 */
[----:B------:R-:W2:Y:S01]  /*3340*/  LDC.64 R14, c[0x0][0x230] ;  /* 0x00008c00ff0e7b82 */ /* 0x000ea20000000a00 */
[----:B------:R-:W-:Y:S01]  /*3350*/  @!P3 IMAD.MOV R79, RZ, RZ, -R79 ;  /* 0x000000ffff4fb224 */ /* 0x000fe200078e0a4f */
[C---:B------:R-:W-:Y:S01]  /*3360*/  ISETP.GT.U32.AND P3, PT, R2.reuse, R93, PT ;  /* 0x0000005d0200720c */ /* 0x040fe20003f64070 */
[----:B------:R-:W-:Y:S01]  /*3370*/  @!P6 IMAD.MOV R51, RZ, RZ, -R51 ;  /* 0x000000ffff33e224 */ /* 0x000fe200078e0a33 */
[----:B------:R-:W-:Y:S01]  /*3380*/  ISETP.GT.U32.AND P1, PT, R2, R77, PT ;  /* 0x0000004d0200720c */ /* 0x000fe20003f24070 */
[----:B------:R-:W-:Y:S01]  /*3390*/  @!P4 IMAD.MOV R81, RZ, RZ, -R81 ;  /* 0x000000ffff51c224 */ /* 0x000fe200078e0a51 */
[----:B------:R-:W-:Y:S01]  /*33a0*/  ISETP.GT.U32.AND P4, PT, R3, R6, PT ;  /* 0x000000060300720c */ /* 0x000fe20003f84070 */
[----:B------:R-:W-:Y:S01]  /*33b0*/  @!P5 IMAD.MOV R83, RZ, RZ, -R83 ;  /* 0x000000ffff53d224 */ /* 0x000fe200078e0a53 */
[----:B------:R-:W-:Y:S01]  /*33c0*/  ISETP.GE.AND P5, PT, R56, RZ, PT ;  /* 0x000000ff3800720c */ /* 0x000fe20003fa6270 */
[--C-:B------:R-:W-:Y:S01]  /*33d0*/  @!P0 IMAD.IADD R89, R89, 0x1, -R2.reuse ;  /* 0x0000000159598824 */ /* 0x100fe200078e0a02 */
[----:B------:R-:W-:Y:S01]  /*33e0*/  ISETP.GE.AND P0, PT, R58, RZ, PT ;  /* 0x000000ff3a00720c */ /* 0x000fe20003f06270 */
[----:B------:R-:W-:Y:S01]  /*33f0*/  @!P2 IMAD.IADD R91, R91, 0x1, -R2 ;  /* 0x000000015b5ba824 */ /* 0x000fe200078e0a02 */
[----:B------:R-:W-:-:S02]  /*3400*/  ISETP.GE.AND P6, PT, R68, RZ, PT ;  /* 0x000000ff4400720c */ /* 0x000fc40003fc6270 */
[----:B------:R-:W-:Y:S01]  /*3410*/  ISETP.GE.AND P2, PT, R52, RZ, PT ;  /* 0x000000ff3400720c */ /* 0x000fe20003f46270 */
[--C-:B------:R-:W-:Y:S01]  /*3420*/  @!P3 IMAD.IADD R93, R93, 0x1, -R2.reuse ;  /* 0x000000015d5db824 */ /* 0x100fe200078e0a02 */
[----:B------:R-:W-:Y:S01]  /*3430*/  ISETP.GE.AND P3, PT, R50, RZ, PT ;  /* 0x000000ff3200720c */ /* 0x000fe20003f66270 */
[----:B------:R-:W-:Y:S01]  /*3440*/  @!P1 IMAD.IADD R77, R77, 0x1, -R2 ;  /* 0x000000014d4d9824 */ /* 0x000fe200078e0a02 */
[----:B------:R-:W-:Y:S01]  /*3450*/  ISETP.GE.AND P1, PT, R54, RZ, PT ;  /* 0x000000ff3600720c */ /* 0x000fe20003f26270 */
[----:B------:R-:W-:Y:S01]  /*3460*/  @!P4 IMAD.IADD R6, R6, 0x1, -R3 ;  /* 0x000000010606c824 */ /* 0x000fe200078e0a03 */
[----:B------:R-:W-:Y:S01]  /*3470*/  ISETP.NE.AND P4, PT, R74, RZ, PT ;  /* 0x000000ff4a00720c */ /* 0x000fe20003f85270 */
[----:B------:R-:W3:Y:S01]  /*3480*/  LDC.64 R2, c[0x0][0x238] ;  /* 0x00008e00ff027b82 */ /* 0x000ee20000000a00 */
[----:B------:R-:W-:Y:S01]  /*3490*/  @!P5 IMAD.MOV R85, RZ, RZ, -R85 ;  /* 0x000000ffff55d224 */ /* 0x000fe200078e0a55 */
[----:B------:R-:W-:Y:S01]  /*34a0*/  ISETP.GE.AND P5, PT, R72, RZ, PT ;  /* 0x000000ff4800720c */ /* 0x000fe20003fa6270 */
[----:B------:R-:W-:Y:S01]  /*34b0*/  @!P0 IMAD.MOV R87, RZ, RZ, -R87 ;  /* 0x000000ffff578224 */ /* 0x000fe200078e0a57 */
[----:B------:R-:W-:Y:S01]  /*34c0*/  ISETP.NE.AND P0, PT, R70, RZ, PT ;  /* 0x000000ff4600720c */ /* 0x000fe20003f05270 */
[----:B------:R-:W-:Y:S01]  /*34d0*/  @!P6 IMAD.MOV R89, RZ, RZ, -R89 ;  /* 0x000000ffff59e224 */ /* 0x000fe200078e0a59 */
[C---:B------:R-:W-:Y:S01]  /*34e0*/  SEL R8, R212.reuse, R11, !P4 ;  /* 0x0000000bd4087207 */ /* 0x040fe20006000000 */
[----:B------:R-:W-:Y:S01]  /*34f0*/  @!P2 IMAD.MOV R91, RZ, RZ, -R91 ;  /* 0x000000ffff5ba224 */ /* 0x000fe200078e0a5b */
[C---:B------:R-:W-:Y:S01]  /*3500*/  SEL R252, R212.reuse, R32, !P4 ;  /* 0x00000020d4fc7207 */ /* 0x040fe20006000000 */
[----:B------:R-:W-:Y:S01]  /*3510*/  @!P3 IMAD.MOV R77, RZ, RZ, -R77 ;  /* 0x000000ffff4db224 */ /* 0x000fe200078e0a4d */
[C---:B------:R-:W-:Y:S01]  /*3520*/  SEL R51, R212.reuse, R51, !P4 ;  /* 0x00000033d4337207 */ /* 0x040fe20006000000 */
[----:B------:R-:W-:Y:S01]  /*3530*/  @!P1 IMAD.MOV R93, RZ, RZ, -R93 ;  /* 0x000000ffff5d9224 */ /* 0x000fe200078e0a5d */
[----:B------:R-:W-:Y:S01]  /*3540*/  SEL R4, R212, R4, !P4 ;  /* 0x00000004d4047207 */ /* 0x000fe20006000000 */
[----:B--2---:R-:W-:Y:S01]  /*3550*/  VIADD R11, R14, 0xfffffffc ;  /* 0xfffffffc0e0b7836 */ /* 0x004fe20000000000 */
[C---:B------:R-:W-:Y:S01]  /*3560*/  SEL R7, R212.reuse, R7, !P4 ;  /* 0x00000007d4077207 */ /* 0x040fe20006000000 */
[----:B------:R-:W-:Y:S01]  /*3570*/  @!P5 IMAD.MOV R6, RZ, RZ, -R6 ;  /* 0x000000ffff06d224 */ /* 0x000fe200078e0a06 */
[----:B------:R-:W-:Y:S01]  /*3580*/  SEL R10, R212, R10, !P4 ;  /* 0x0000000ad40a7207 */ /* 0x000fe20006000000 */
[----:B------:R-:W-:Y:S01]  /*3590*/  VIADD R32, R14, 0xfffffffb ;  /* 0xfffffffb0e207836 */ /* 0x000fe20000000000 */
[----:B------:R-:W-:Y:S01]  /*35a0*/  @!P0 LOP3.LUT R6, RZ, R70, RZ, 0x33, !PT ;  /* 0x00000046ff068212 */ /* 0x000fe200078e33ff */
[----:B------:R-:W-:Y:S01]  /*35b0*/  IMAD R4, R4, UR7, RZ ;  /* 0x0000000704047c24 */ /* 0x000fe2000f8e02ff */
[C---:B------:R-:W-:Y:S01]  /*35c0*/  SEL R12, R212.reuse, R12, !P4 ;  /* 0x0000000cd40c7207 */ /* 0x040fe20006000000 */
[----:B------:R-:W-:Y:S01]  /*35d0*/  IMAD R7, R7, UR7, RZ ;  /* 0x0000000707077c24 */ /* 0x000fe2000f8e02ff */
[----:B------:R-:W-:Y:S01]  /*35e0*/  SEL R13, R212, R13, !P4 ;  /* 0x0000000dd40d7207 */ /* 0x000fe20006000000 */
[----:B------:R-:W-:Y:S01]  /*35f0*/  IMAD R142, R6, R15, RZ ;  /* 0x0000000f068e7224 */ /* 0x000fe200078e02ff */
[----:B------:R-:W-:Y:S01]  /*3600*/  SEL R16, R212, R16, !P4 ;  /* 0x00000010d4107207 */ /* 0x000fe20006000000 */
[----:B---3--:R-:W-:Y:S01]  /*3610*/  IMAD.SHL.U32 R152, R2, 0x4, RZ ;  /* 0x0000000402987824 */ /* 0x008fe200078e00ff */
[----:B------:R-:W-:Y:S01]  /*3620*/  SEL R17, R212, R17, !P4 ;  /* 0x00000011d4117207 */ /* 0x000fe20006000000 */
[C---:B------:R-:W-:Y:S01]  /*3630*/  IMAD.SHL.U32 R148, R2.reuse, 0x2, RZ ;  /* 0x0000000202947824 */ /* 0x040fe200078e00ff */
[----:B------:R-:W-:Y:S01]  /*3640*/  STL [R1+0x2bc], R142 ;  /* 0x0002bc8e01007387 */ /* 0x000fe20000100800 */
[----:B------:R-:W-:Y:S01]  /*3650*/  IMAD R150, R2, 0x3, RZ ;  /* 0x0000000302967824 */ /* 0x000fe200078e02ff */
[----:B------:R-:W-:Y:S01]  /*3660*/  SEL R18, R212, R18, !P4 ;  /* 0x00000012d4127207 */ /* 0x000fe20006000000 */
[C---:B------:R-:W-:Y:S01]  /*3670*/  IMAD R169, R2.reuse, 0xc, RZ ;  /* 0x0000000c02a97824 */ /* 0x040fe200078e02ff */
[----:B------:R-:W-:Y:S01]  /*3680*/  STL [R1+0x250], R152 ;  /* 0x0002509801007387 */ /* 0x000fe20000100800 */
[----:B------:R-:W-:Y:S01]  /*3690*/  IMAD R154, R2, 0x5, RZ ;  /* 0x00000005029a7824 */ /* 0x000fe200078e02ff */
[----:B------:R-:W-:Y:S01]  /*36a0*/  SEL R19, R212, R19, !P4 ;  /* 0x00000013d4137207 */ /* 0x000fe20006000000 */
[----:B------:R-:W-:Y:S01]  /*36b0*/  IMAD R211, R210, R3, RZ ;  /* 0x00000003d2d37224 */ /* 0x000fe200078e02ff */
[----:B------:R-:W-:Y:S01]  /*36c0*/  STL [R1+0x34c], R148 ;  /* 0x00034c9401007387 */ /* 0x000fe20000100800 */
[----:B------:R-:W-:Y:S01]  /*36d0*/  IMAD R156, R2, 0x6, RZ ;  /* 0x00000006029c7824 */ /* 0x000fe200078e02ff */
[----:B------:R-:W-:Y:S01]  /*36e0*/  SEL R20, R212, R20, !P4 ;  /* 0x00000014d4147207 */ /* 0x000fe20006000000 */
[----:B------:R-:W-:Y:S01]  /*36f0*/  IMAD R185, R2, 0x14, RZ ;  /* 0x0000001402b97824 */ /* 0x000fe200078e02ff */
[----:B------:R-:W-:Y:S01]  /*3700*/  STL [R1+0x348], R150 ;  /* 0x0003489601007387 */ /* 0x000fe20000100800 */
[----:B------:R-:W-:Y:S01]  /*3710*/  IMAD.SHL.U32 R15, R0, 0x10, RZ ;  /* 0x00000010000f7824 */ /* 0x000fe200078e00ff */
[----:B------:R-:W-:Y:S01]  /*3720*/  SEL R21, R212, R21, !P4 ;  /* 0x00000015d4157207 */ /* 0x000fe20006000000 */
[C---:B------:R-:W-:Y:S01]  /*3730*/  IMAD R159, R2.reuse, 0x7, RZ ;  /* 0x00000007029f7824 */ /* 0x040fe200078e02ff */
[----:B------:R-:W-:Y:S01]  /*3740*/  STL [R1+0x268], R169 ;  /* 0x000268a901007387 */ /* 0x000fe20000100800 */
[----:B------:R-:W-:Y:S01]  /*3750*/  IMAD R193, R2, 0x18, RZ ;  /* 0x0000001802c17824 */ /* 0x000fe200078e02ff */
[----:B------:R-:W-:Y:S01]  /*3760*/  SEL R22, R212, R22, !P4 ;  /* 0x00000016d4167207 */ /* 0x000fe20006000000 */
[----:B------:R-:W-:Y:S01]  /*3770*/  IMAD.SHL.U32 R0, R211, 0x4, RZ ;  /* 0x00000004d3007824 */ /* 0x000fe200078e00ff */
[----:B------:R-:W-:Y:S01]  /*3780*/  STL [R1+0x344], R154 ;  /* 0x0003449a01007387 */ /* 0x000fe20000100800 */
[----:B------:R-:W-:Y:S01]  /*3790*/  IMAD.SHL.U32 R161, R2, 0x8, RZ ;  /* 0x0000000802a17824 */ /* 0x000fe200078e00ff */
[----:B------:R-:W-:Y:S01]  /*37a0*/  SEL R23, R212, R23, !P4 ;  /* 0x00000017d4177207 */ /* 0x000fe20006000000 */
[----:B------:R-:W-:Y:S01]  /*37b0*/  IMAD R201, R2, 0x1c, RZ ;  /* 0x0000001c02c97824 */ /* 0x000fe200078e02ff */
[C---:B------:R-:W-:Y:S01]  /*37c0*/  SEL R24, R212.reuse, R24, !P4 ;  /* 0x00000018d4187207 */ /* 0x040fe20006000000 */
[----:B------:R-:W-:Y:S01]  /*37d0*/  STL [R1+0x340], R156 ;  /* 0x0003409c01007387 */ /* 0x000fe20000100800 */
        /* <DEDUP_REMOVED lines=25> */
[----:B------:R-:W-:Y:S01]  /*3970*/  IMAD.SHL.U32 R177, R2, 0x10, RZ ;  /* 0x0000001002b17824 */ /* 0x000fe200078e00ff */
        /* <DEDUP_REMOVED lines=23> */
[----:B------:R-:W-:Y:S01]  /*3af0*/  IMAD R10, R10, UR7, RZ ;  /* 0x000000070a0a7c24 */ /* 0x000fe2000f8e02ff */
[C---:B------:R-:W-:Y:S01]  /*3b00*/  SEL R233, R212.reuse, R55, !P4 ;  /* 0x00000037d4e97207 */ /* 0x040fe20006000000 */
[----:B------:R-:W-:Y:S01]  /*3b10*/  STL [R1+0x298], R179 ;  /* 0x000298b301007387 */ /* 0x000fe20000100800 */
[----:B------:R-:W-:Y:S01]  /*3b20*/  SEL R232, R212, R57, !P4 ;  /* 0x00000039d4e87207 */ /* 0x000fe20006000000 */
[----:B------:R-:W-:Y:S01]  /*3b30*/  IMAD R191, R2, 0x17, RZ ;  /* 0x0000001702bf7824 */ /* 0x000fe200078e02ff */
[----:B------:R-:W-:Y:S01]  /*3b40*/  SEL R231, R212, R59, !P4 ;  /* 0x0000003bd4e77207 */ /* 0x000fe20006000000 */
[----:B------:R-:W-:Y:S01]  /*3b50*/  IMAD R8, R8, UR7, RZ ;  /* 0x0000000708087c24 */ /* 0x000fe2000f8e02ff */
[C---:B------:R-:W-:Y:S01]  /*3b60*/  SEL R230, R212.reuse, R61, !P4 ;  /* 0x0000003dd4e67207 */ /* 0x040fe20006000000 */
[----:B------:R-:W-:Y:S01]  /*3b70*/  STL [R1+0x294], R181 ;  /* 0x000294b501007387 */ /* 0x000fe20000100800 */
[----:B------:R-:W-:Y:S01]  /*3b80*/  SEL R229, R212, R63, !P4 ;  /* 0x0000003fd4e57207 */ /* 0x000fe20006000000 */
[----:B------:R-:W-:Y:S01]  /*3b90*/  IMAD R12, R12, UR7, RZ ;  /* 0x000000070c0c7c24 */ /* 0x000fe2000f8e02ff */
[C---:B------:R-:W-:Y:S01]  /*3ba0*/  SEL R228, R212.reuse, R65, !P4 ;  /* 0x00000041d4e47207 */ /* 0x040fe20006000000 */
[----:B------:R-:W-:Y:S01]  /*3bb0*/  STL [R1+0x290], R183 ;  /* 0x000290b701007387 */ /* 0x000fe20000100800 */
[C---:B------:R-:W-:Y:S01]  /*3bc0*/  SEL R227, R212.reuse, R227, !P4 ;  /* 0x000000e3d4e37207 */ /* 0x040fe20006000000 */
        /* <DEDUP_REMOVED lines=9> */
[----:B------:R-:W-:Y:S01]  /*3c60*/  SEL R222, R212, R5, !P4 ;  /* 0x00000005d4de7207 */ /* 0x000fe20006000000 */
[----:B------:R-:W-:Y:S01]  /*3c70*/  VIADD R5, R14, 0xfffffffd ;  /* 0xfffffffd0e057836 */ /* 0x000fe20000000000 */
[C---:B------:R-:W-:Y:S01]  /*3c80*/  SEL R221, R212.reuse, R75, !P4 ;  /* 0x0000004bd4dd7207 */ /* 0x040fe20006000000 */
[----:B------:R-:W-:Y:S01]  /*3c90*/  STL [R1+0x284], R191 ;  /* 0x000284bf01007387 */ /* 0x000fe20000100800 */
[----:B------:R-:W-:Y:S01]  /*3ca0*/  SEL R219, R212, R79, !P4 ;  /* 0x0000004fd4db7207 */ /* 0x000fe20006000000 */
[----:B------:R-:W-:Y:S01]  /*3cb0*/  IMAD R18, R18, UR7, RZ ;  /* 0x0000000712127c24 */ /* 0x000fe2000f8e02ff */
[C---:B------:R-:W-:Y:S01]  /*3cc0*/  SEL R218, R212.reuse, R81, !P4 ;  /* 0x00000051d4da7207 */ /* 0x040fe20006000000 */
[----:B------:R-:W-:Y:S01]  /*3cd0*/  IMAD R19, R19, UR7, RZ ;  /* 0x0000000713137c24 */ /* 0x000fe2000f8e02ff */
        /* <DEDUP_REMOVED lines=14> */
[----:B------:R-:W-:Y:S01]  /*3dc0*/  ISETP.GE.U32.AND P4, PT, R11, 0x7fffffdd, PT ;  /* 0x7fffffdd0b00780c */ /* 0x000fe20003f86070 */
[----:B------:R-:W-:Y:S01]  /*3dd0*/  IMAD R27, R27, UR7, RZ ;  /* 0x000000071b1b7c24 */ /* 0x000fe2000f8e02ff */
[----:B------:R-:W-:Y:S01]  /*3de0*/  ISETP.GE.U32.AND P5, PT, R32, 0x7fffffdc, PT ;  /* 0x7fffffdc2000780c */ /* 0x000fe20003fa6070 */
[----:B------:R-:W-:Y:S01]  /*3df0*/  IMAD R32, R51, UR7, RZ ;  /* 0x0000000733207c24 */ /* 0x000fe2000f8e02ff */
[----:B------:R-:W-:Y:S01]  /*3e00*/  IADD3 R11, P0, R0, UR8, RZ ;  /* 0x00000008000b7c10 */ /* 0x000fe2000ff1e0ff */
[----:B------:R-:W-:Y:S01]  /*3e10*/  IMAD R28, R28, UR7, RZ ;  /* 0x000000071c1c7c24 */ /* 0x000fe2000f8e02ff */
[----:B------:R-:W-:Y:S01]  /*3e20*/  ISETP.GE.U32.AND P3, PT, R5, 0x7fffffde, PT ;  /* 0x7fffffde0500780c */ /* 0x000fe20003f66070 */
[----:B------:R-:W-:Y:S01]  /*3e30*/  IMAD R29, R29, UR7, RZ ;  /* 0x000000071d1d7c24 */ /* 0x000fe2000f8e02ff */
[----:B------:R-:W-:Y:S01]  /*3e40*/  LEA.HI.X.SX32 R5, R211, UR9, 0x2, P0 ;  /* 0x00000009d3057c11 */ /* 0x000fe200080f16ff */
[----:B------:R-:W-:Y:S01]  /*3e50*/  STL [R1+0x2b8], R32 ;  /* 0x0002b82001007387 */ /* 0x000fe20000100800 */
[-C--:B------:R-:W-:Y:S01]  /*3e60*/  LEA R138, P0, R32, R11.reuse, 0x2 ;  /* 0x0000000b208a7211 */ /* 0x080fe200078010ff */
[----:B------:R-:W-:Y:S01]  /*3e70*/  IMAD R30, R30, UR7, RZ ;  /* 0x000000071e1e7c24 */ /* 0x000fe2000f8e02ff */
[----:B------:R-:W-:Y:S01]  /*3e80*/  LEA R76, P6, R4, R11, 0x2 ;  /* 0x0000000b044c7211 */ /* 0x000fe200078c10ff */
[----:B------:R-:W-:Y:S01]  /*3e90*/  STL [R1+0x2b4], R4 ;  /* 0x0002b40401007387 */ /* 0x000fe20000100800 */
[----:B------:R-:W-:Y:S01]  /*3ea0*/  LEA.HI.X.SX32 R139, R32, R5, 0x2, P0 ;  /* 0x00000005208b7211 */ /* 0x000fe200000f16ff */
[----:B------:R-:W-:Y:S01]  /*3eb0*/  IMAD R31, R31, UR7, RZ ;  /* 0x000000071f1f7c24 */ /* 0x000fe2000f8e02ff */
[----:B------:R-:W-:Y:S01]  /*3ec0*/  LEA R136, P0, R7, R11, 0x2 ;  /* 0x0000000b07887211 */ /* 0x000fe200078010ff */
[----:B------:R2:W-:Y:S01]  /*3ed0*/  STL [R1+0x258], R7 ;  /* 0x0002580701007387 */ /* 0x0005e20000100800 */
[----:B------:R-:W-:Y:S01]  /*3ee0*/  LEA.HI.X.SX32 R77, R4, R5, 0x2, P6 ;  /* 0x00000005044d7211 */ /* 0x000fe200030f16ff */
[----:B------:R-:W-:Y:S01]  /*3ef0*/  IMAD R252, R252, UR7, RZ ;  /* 0x00000007fcfc7c24 */ /* 0x000fe2000f8e02ff */
[----:B------:R-:W-:Y:S01]  /*3f00*/  LEA R74, P6, R10, R11, 0x2 ;  /* 0x0000000b0a4a7211 */ /* 0x000fe200078c10ff */
[----:B------:R-:W-:Y:S01]  /*3f10*/  IMAD R251, R251, UR7, RZ ;  /* 0x00000007fbfb7c24 */ /* 0x000fe2000f8e02ff */
[----:B------:R-:W-:Y:S01]  /*3f20*/  LEA.HI.X.SX32 R137, R7, R5, 0x2, P0 ;  /* 0x0000000507897211 */ /* 0x000fe200000f16ff */
[----:B------:R-:W-:Y:S01]  /*3f30*/  VIADD R52, R14, 0xfffffffe ;  /* 0xfffffffe0e347836 */ /* 0x000fe20000000000 */
[----:B------:R-:W-:Y:S01]  /*3f40*/  LEA R6, P0, R8, R11, 0x2 ;  /* 0x0000000b08067211 */ /* 0x000fe200078010ff */
[----:B------:R-:W-:Y:S01]  /*3f50*/  IMAD R250, R250, UR7, RZ ;  /* 0x00000007fafa7c24 */ /* 0x000fe2000f8e02ff */
[----:B------:R-:W-:Y:S01]  /*3f60*/  LEA.HI.X.SX32 R75, R10, R5, 0x2, P6 ;  /* 0x000000050a4b7211 */ /* 0x000fe200030f16ff */
[----:B------:R-:W-:Y:S01]  /*3f70*/  IMAD R249, R249, UR7, RZ ;  /* 0x00000007f9f97c24 */ /* 0x000fe2000f8e02ff */
[----:B-1----:R-:W-:Y:S01]  /*3f80*/  LEA R72, P6, R12, R11, 0x2 ;  /* 0x0000000b0c487211 */ /* 0x002fe200078c10ff */
[----:B------:R-:W-:Y:S01]  /*3f90*/  VIADD R50, R14, 0xffffffff ;  /* 0xffffffff0e327836 */ /* 0x000fe20000000000 */
[----:B--2---:R-:W-:Y:S01]  /*3fa0*/  LEA.HI.X.SX32 R7, R8, R5, 0x2, P0 ;  /* 0x0000000508077211 */ /* 0x004fe200000f16ff */
[----:B------:R-:W-:Y:S01]  /*3fb0*/  IMAD R248, R248, UR7, RZ ;  /* 0x00000007f8f87c24 */ /* 0x000fe2000f8e02ff */
[----:B------:R-:W-:Y:S01]  /*3fc0*/  LEA R134, P0, R13, R11, 0x2 ;  /* 0x0000000b0d867211 */ /* 0x000fe200078010ff */
[----:B------:R-:W-:Y:S01]  /*3fd0*/  IMAD R247, R247, UR7, RZ ;  /* 0x00000007f7f77c24 */ /* 0x000fe2000f8e02ff */
[----:B------:R-:W-:Y:S01]  /*3fe0*/  LEA.HI.X.SX32 R73, R12, R5, 0x2, P6 ;  /* 0x000000050c497211 */ /* 0x000fe200030f16ff */
        /* <DEDUP_REMOVED lines=25> */
[C---:B------:R-:W-:Y:S01]  /*4180*/  LEA R64, P6, R22.reuse, R11, 0x2 ;  /* 0x0000000b16407211 */ /* 0x040fe200078c10ff */
[----:B------:R-:W-:Y:S01]  /*4190*/  STL [R1+0x24c], R10 ;  /* 0x00024c0a01007387 */ /* 0x000fe20000100800 */
[----:B------:R-:W-:Y:S01]  /*41a0*/  LEA.HI.X.SX32 R129, R21, R5, 0x2, P0 ;  /* 0x0000000515817211 */ /* 0x000fe200000f16ff */
[----:B------:R-:W-:Y:S01]  /*41b0*/  IMAD R233, R233, UR7, RZ ;  /* 0x00000007e9e97c24 */ /* 0x000fe2000f8e02ff */
[C---:B------:R-:W-:Y:S01]  /*41c0*/  LEA R126, P0, R23.reuse, R11, 0x2 ;  /* 0x0000000b177e7211 */ /* 0x040fe200078010ff */
[----:B------:R1:W-:Y:S01]  /*41d0*/  STL [R1+0x248], R8 ;  /* 0x0002480801007387 */ /* 0x0003e20000100800 */
[----:B------:R-:W-:Y:S01]  /*41e0*/  LEA.HI.X.SX32 R65, R22, R5, 0x2, P6 ;  /* 0x0000000516417211 */ /* 0x000fe200030f16ff */
[----:B------:R-:W-:Y:S01]  /*41f0*/  IMAD R232, R232, UR7, RZ ;  /* 0x00000007e8e87c24 */ /* 0x000fe2000f8e02ff */
[C---:B------:R-:W-:Y:S01]  /*4200*/  LEA R62, P6, R24.reuse, R11, 0x2 ;  /* 0x0000000b183e7211 */ /* 0x040fe200078c10ff */
[----:B------:R-:W-:Y:S01]  /*4210*/  STL [R1+0x244], R12 ;  /* 0x0002440c01007387 */ /* 0x000fe20000100800 */
        /* <DEDUP_REMOVED lines=30> */
[----:B------:R-:W-:Y:S01]  /*4400*/  LEA R54, P6, R252, R11, 0x2 ;  /* 0x0000000bfc367211 */ /* 0x000fe200078c10ff */
[----:B------:R-:W-:Y:S01]  /*4410*/  STL [R1+0x224], R22 ;  /* 0x0002241601007387 */ /* 0x000fe20000100800 */
[----:B------:R-:W-:Y:S01]  /*4420*/  LEA.HI.X.SX32 R119, R31, R5, 0x2, P0 ;  /* 0x000000051f777211 */ /* 0x000fe200000f16ff */
[----:B------:R-:W-:Y:S01]  /*4430*/  IMAD R223, R223, UR7, RZ ;  /* 0x00000007dfdf7c24 */ /* 0x000fe2000f8e02ff */
[----:B------:R-:W-:Y:S01]  /*4440*/  LEA R116, P0, R251, R11, 0x2 ;  /* 0x0000000bfb747211 */ /* 0x000fe200078010ff */
[----:B------:R-:W-:Y:S01]  /*4450*/  STL [R1+0x220], R23 ;  /* 0x0002201701007387 */ /* 0x000fe20000100800 */
[----:B------:R-:W-:Y:S01]  /*4460*/  ISETP.GE.U32.AND P1, PT, R52, 0x7fffffdf, PT ;  /* 0x7fffffdf3400780c */ /* 0x000fe20003f26070 */
[----:B------:R-:W-:Y:S01]  /*4470*/  IMAD R222, R222, UR7, RZ ;  /* 0x00000007dede7c24 */ /* 0x000fe2000f8e02ff */
[----:B------:R-:W-:Y:S01]  /*4480*/  LEA.HI.X.SX32 R55, R252, R5, 0x2, P6 ;  /* 0x00000005fc377211 */ /* 0x000fe200030f16ff */
[----:B------:R-:W-:Y:S01]  /*4490*/  STL [R1+0x21c], R24 ;  /* 0x00021c1801007387 */ /* 0x000fe20000100800 */
[----:B------:R-:W-:Y:S01]  /*44a0*/  LEA R52, P6, R250, R11, 0x2 ;  /* 0x0000000bfa347211 */ /* 0x000fe200078c10ff */
[----:B------:R-:W-:Y:S01]  /*44b0*/  IMAD R221, R221, UR7, RZ ;  /* 0x00000007dddd7c24 */ /* 0x000fe2000f8e02ff */
[----:B------:R-:W-:Y:S01]  /*44c0*/  LEA.HI.X.SX32 R117, R251, R5, 0x2, P0 ;  /* 0x00000005fb757211 */ /* 0x000fe200000f16ff */
[----:B------:R-:W-:Y:S01]  /*44d0*/  STL [R1+0x218], R25 ;  /* 0x0002181901007387 */ /* 0x000fe20000100800 */
[----:B------:R-:W-:Y:S01]  /*44e0*/  LEA R114, P0, R249, R11, 0x2 ;  /* 0x0000000bf9727211 */ /* 0x000fe200078010ff */
[----:B------:R-:W-:Y:S01]  /*44f0*/  IMAD R220, R220, UR7, RZ ;  /* 0x00000007dcdc7c24 */ /* 0x000fe2000f8e02ff */
[----:B------:R-:W-:Y:S01]  /*4500*/  ISETP.GE.U32.AND P2, PT, R50, 0x7fffffe0, PT ;  /* 0x7fffffe03200780c */ /* 0x000fe20003f46070 */
        /* <DEDUP_REMOVED lines=26> */
[----:B------:R-:W-:Y:S01]  /*46b0*/  IMAD R212, R212, UR7, RZ ;  /* 0x00000007d4d47c24 */ /* 0x000fe2000f8e02ff */
[----:B------:R-:W-:Y:S01]  /*46c0*/  LEA R44, P6, R242, R11, 0x2 ;  /* 0x0000000bf22c7211 */ /* 0x000fe200078c10ff */
[----:B------:R-:W-:Y:S01]  /*46d0*/  IMAD.SHL.U32 R4, R142, 0x4, RZ ;  /* 0x000000048e047824 */ /* 0x000fe200078e00ff */
[----:B------:R-:W-:Y:S01]  /*46e0*/  LEA.HI.X.SX32 R109, R243, R5, 0x2, P0 ;  /* 0x00000005f36d7211 */ /* 0x000fe200000f16ff */
[C---:B------:R-:W-:Y:S01]  /*46f0*/  IMAD R158, R2.reuse, 0x24, RZ ;  /* 0x00000024029e7824 */ /* 0x040fe200078e02ff */
[C---:B------:R-:W-:Y:S01]  /*4700*/  LEA R106, P0, R241.reuse, R11, 0x2 ;  /* 0x0000000bf16a7211 */ /* 0x040fe200078010ff */
[----:B------:R-:W-:Y:S01]  /*4710*/  IMAD R162, R2, 0x2c, RZ ;  /* 0x0000002c02a27824 */ /* 0x000fe200078e02ff */
[----:B------:R-:W-:Y:S01]  /*4720*/  LEA.HI.X.SX32 R45, R242, R5, 0x2, P6 ;  /* 0x00000005f22d7211 */ /* 0x000fe200030f16ff */
[----:B------:R5:W-:Y:S01]  /*4730*/  STL [R1+0x2c0], R4 ;  /* 0x0002c00401007387 */ /* 0x000be20000100800 */
[----:B------:R-:W-:Y:S01]  /*4740*/  LEA R42, P6, R240, R11, 0x2 ;  /* 0x0000000bf02a7211 */ /* 0x000fe200078c10ff */
[C---:B------:R-:W-:Y:S01]  /*4750*/  IMAD R166, R2.reuse, 0x34, RZ ;  /* 0x0000003402a67824 */ /* 0x040fe200078e02ff */
[----:B------:R-:W-:Y:S01]  /*4760*/  LEA.HI.X.SX32 R107, R241, R5, 0x2, P0 ;  /* 0x00000005f16b7211 */ /* 0x000fe200000f16ff */
[C---:B------:R-:W-:Y:S01]  /*4770*/  IMAD R160, R2.reuse, 0x28, RZ ;  /* 0x0000002802a07824 */ /* 0x040fe200078e02ff */
[C---:B------:R-:W-:Y:S01]  /*4780*/  LEA R104, P0, R239.reuse, R11, 0x2 ;  /* 0x0000000bef687211 */ /* 0x040fe200078010ff */
[----:B------:R-:W-:Y:S01]  /*4790*/  IMAD R170, R2, 0x3c, RZ ;  /* 0x0000003c02aa7824 */ /* 0x000fe200078e02ff */
[----:B------:R-:W-:Y:S01]  /*47a0*/  LEA.HI.X.SX32 R43, R240, R5, 0x2, P6 ;  /* 0x00000005f02b7211 */ /* 0x000fe200030f16ff */
[----:B------:R-:W-:Y:S01]  /*47b0*/  IMAD R164, R2, 0x30, RZ ;  /* 0x0000003002a47824 */ /* 0x000fe200078e02ff */
        /* <DEDUP_REMOVED lines=17> */
[C---:B-1----:R-:W-:Y:S01]  /*48d0*/  IMAD R8, R2.reuse, 0x19, RZ ;  /* 0x0000001902087824 */ /* 0x042fe200078e02ff */
        /* <DEDUP_REMOVED lines=15> */
[----:B------:R1:W-:Y:S01]  /*49d0*/  STL [R1+0x280], R8 ;  /* 0x0002800801007387 */ /* 0x0003e20000100800 */
[----:B------:R-:W-:Y:S01]  /*49e0*/  LEA.HI.X.SX32 R97, R231, R5, 0x2, P0 ;  /* 0x00000005e7617211 */ /* 0x000fe200000f16ff */
[----:B--2---:R-:W-:Y:S01]  /*49f0*/  IMAD R17, R2, 0x1f, RZ ;  /* 0x0000001f02117824 */ /* 0x004fe200078e02ff */
[C---:B------:R-:W-:Y:S01]  /*4a00*/  LEA R94, P0, R229.reuse, R11, 0x2 ;  /* 0x0000000be55e7211 */ /* 0x040fe200078010ff */
[----:B------:R-:W-:Y:S01]  /*4a10*/  STL [R1+0x27c], R197 ;  /* 0x00027cc501007387 */ /* 0x000fe20000100800 */
[----:B------:R-:W-:Y:S01]  /*4a20*/  LEA.HI.X.SX32 R33, R230, R5, 0x2, P6 ;  /* 0x00000005e6217211 */ /* 0x000fe200030f16ff */
[----:B------:R-:W-:Y:S01]  /*4a30*/  IMAD R196, R2, 0x70, RZ ;  /* 0x0000007002c47824 */ /* 0x000fe200078e02ff */
[----:B---3--:R-:W-:Y:S01]  /*4a40*/  LEA R30, P6, R228, R11, 0x2 ;  /* 0x0000000be41e7211 */ /* 0x008fe200078c10ff */
[----:B------:R2:W-:Y:S01]  /*4a50*/  STL [R1+0x278], R199 ;  /* 0x000278c701007387 */ /* 0x0005e20000100800 */
[----:B------:R-:W-:Y:S01]  /*4a60*/  LEA.HI.X.SX32 R95, R229, R5, 0x2, P0 ;  /* 0x00000005e55f7211 */ /* 0x000fe200000f16ff */
[C---:B------:R-:W-:Y:S01]  /*4a70*/  IMAD R200, R2.reuse, 0x78, RZ ;  /* 0x0000007802c87824 */ /* 0x040fe200078e02ff */
[C---:B------:R-:W-:Y:S01]  /*4a80*/  LEA R92, P0, R227.reuse, R11, 0x2 ;  /* 0x0000000be35c7211 */ /* 0x040fe200078010ff */
[----:B------:R-:W-:Y:S01]  /*4a90*/  IMAD R202, R2, 0x1e, RZ ;  /* 0x0000001e02ca7824 */ /* 0x000fe200078e02ff */
[----:B----4-:R-:W-:Y:S01]  /*4aa0*/  LEA.HI.X.SX32 R31, R228, R5, 0x2, P6 ;  /* 0x00000005e41f7211 */ /* 0x010fe200030f16ff */
[----:B------:R-:W-:Y:S01]  /*4ab0*/  VIADD R16, R14, 0xfffffffa ;  /* 0xfffffffa0e107836 */ /* 0x000fe20000000000 */
[----:B------:R-:W-:Y:S01]  /*4ac0*/  LEA R28, P6, R226, R11, 0x2 ;  /* 0x0000000be21c7211 */ /* 0x000fe200078c10ff */
[----:B------:R-:W-:Y:S01]  /*4ad0*/  VIADD R209, R14, 0x1f ;  /* 0x0000001f0ed17836 */ /* 0x000fe20000000000 */
[----:B------:R-:W-:-:S02]  /*4ae0*/  LEA.HI.X.SX32 R93, R227, R5, 0x2, P0 ;  /* 0x00000005e35d7211 */ /* 0x000fc400000f16ff */
[C---:B------:R-:W-:Y:S02]  /*4af0*/  LEA R90, P0, R225.reuse, R11, 0x2 ;  /* 0x0000000be15a7211 */ /* 0x040fe400078010ff */
[----:B------:R-:W-:Y:S02]  /*4b00*/  LEA.HI.X.SX32 R29, R226, R5, 0x2, P6 ;  /* 0x00000005e21d7211 */ /* 0x000fe400030f16ff */
[C---:B------:R-:W-:Y:S02]  /*4b10*/  LEA R26, P6, R224.reuse, R11, 0x2 ;  /* 0x0000000be01a7211 */ /* 0x040fe400078c10ff */
[----:B------:R-:W-:Y:S02]  /*4b20*/  LEA.HI.X.SX32 R91, R225, R5, 0x2, P0 ;  /* 0x00000005e15b7211 */ /* 0x000fe400000f16ff */
[----:B------:R-:W-:Y:S02]  /*4b30*/  LEA R88, P0, R223, R11, 0x2 ;  /* 0x0000000bdf587211 */ /* 0x000fe400078010ff */
        /* <DEDUP_REMOVED lines=21> */
[----:B------:R-:W-:Y:S02]  /*4c90*/  LEA R10, P6, R212, R11, 0x2 ;  /* 0x0000000bd40a7211 */ /* 0x000fe400078c10ff */
[-C--:B------:R-:W-:Y:S02]  /*4ca0*/  LEA.HI.X.SX32 R79, R213, R5.reuse, 0x2, P0 ;  /* 0x00000005d54f7211 */ /* 0x080fe400000f16ff */
[----:B-----5:R-:W-:Y:S02]  /*4cb0*/  IADD3 R4, P0, R4, UR4, RZ ;  /* 0x0000000404047c10 */ /* 0x020fe4000ff1e0ff */
[----:B------:R-:W-:-:S02]  /*4cc0*/  LEA.HI.X.SX32 R11, R212, R5, 0x2, P6 ;  /* 0x00000005d40b7211 */ /* 0x000fc400030f16ff */
[----:B------:R-:W-:Y:S02]  /*4cd0*/  LEA.HI.X.SX32 R5, R142, UR5, 0x2, P0 ;  /* 0x000000058e057c11 */ /* 0x000fe400080f16ff */
[-C--:B------:R-:W-:Y:S02]  /*4ce0*/  IADD3 R142, P0, R152, R4.reuse, RZ ;  /* 0x00000004988e7210 */ /* 0x080fe40007f1e0ff */
[CC--:B------:R-:W-:Y:S02]  /*4cf0*/  LEA R144, P6, R2.reuse, R4.reuse, 0x3 ;  /* 0x0000000402907211 */ /* 0x0c0fe400078c18ff */
[-C--:B------:R-:W-:Y:S02]  /*4d00*/  LEA.HI.X.SX32 R143, R2, R5.reuse, 0x2, P0 ;  /* 0x00000005028f7211 */ /* 0x080fe400000f16ff */
[----:B------:R-:W-:Y:S02]  /*4d10*/  IADD3 R146, P0, R169, R4, RZ ;  /* 0x00000004a9927210 */ /* 0x000fe40007f1e0ff */
[----:B------:R-:W-:-:S02]  /*4d20*/  LEA.HI.X.SX32 R145, R148, R5, 0x2, P6 ;  /* 0x0000000594917211 */ /* 0x000fc400030f16ff */
[-C--:B------:R-:W-:Y:S02]  /*4d30*/  LEA.HI.X.SX32 R147, R150, R5.reuse, 0x2, P0 ;  /* 0x0000000596937211 */ /* 0x080fe400000f16ff */
[-C--:B------:R-:W-:Y:S02]  /*4d40*/  IADD3 R150, P0, R185, R4.reuse, RZ ;  /* 0x00000004b9967210 */ /* 0x080fe40007f1e0ff */
[-C--:B------:R-:W-:Y:S02]  /*4d50*/  LEA R148, P6, R2, R4.reuse, 0x4 ;  /* 0x0000000402947211 */ /* 0x080fe400078c20ff */
[-C--:B------:R-:W-:Y:S02]  /*4d60*/  LEA.HI.X.SX32 R151, R154, R5.reuse, 0x2, P0 ;  /* 0x000000059a977211 */ /* 0x080fe400000f16ff */
[----:B------:R-:W-:Y:S02]  /*4d70*/  IADD3 R154, P0, R201, R4, RZ ;  /* 0x00000004c99a7210 */ /* 0x000fe40007f1e0ff */
[----:B------:R-:W-:-:S02]  /*4d80*/  LEA.HI.X.SX32 R149, R152, R5, 0x2, P6 ;  /* 0x0000000598957211 */ /* 0x000fc400030f16ff */
[-C--:B------:R-:W-:Y:S02]  /*4d90*/  LEA.HI.X.SX32 R155, R159, R5.reuse, 0x2, P0 ;  /* 0x000000059f9b7211 */ /* 0x080fe400000f16ff */
[-C--:B------:R-:W-:Y:S02]  /*4da0*/  IADD3 R158, P0, R158, R4.reuse, RZ ;  /* 0x000000049e9e7210 */ /* 0x080fe40007f1e0ff */
[-C--:B------:R-:W-:Y:S02]  /*4db0*/  IADD3 R152, P6, R193, R4.reuse, RZ ;  /* 0x00000004c1987210 */ /* 0x080fe40007fde0ff */
[-C--:B------:R-:W-:Y:S02]  /*4dc0*/  LEA.HI.X.SX32 R159, R163, R5.reuse, 0x2, P0 ;  /* 0x00000005a39f7211 */ /* 0x080fe400000f16ff */
[----:B------:R-:W-:Y:S02]  /*4dd0*/  IADD3 R162, P0, R162, R4, RZ ;  /* 0x00000004a2a27210 */ /* 0x000fe40007f1e0ff */
[----:B------:R-:W-:-:S02]  /*4de0*/  LEA.HI.X.SX32 R153, R156, R5, 0x2, P6 ;  /* 0x000000059c997211 */ /* 0x000fc400030f16ff */
[-C--:B------:R-:W-:Y:S01]  /*4df0*/  LEA.HI.X.SX32 R163, R141, R5.reuse, 0x2, P0 ;  /* 0x000000058da37211 */ /* 0x080fe200000f16ff */
[C---:B------:R-:W-:Y:S01]  /*4e00*/  IMAD R141, R2.reuse, 0x1d, RZ ;  /* 0x0000001d028d7824 */ /* 0x040fe200078e02ff */
[-C--:B------:R-:W-:Y:S02]  /*4e10*/  LEA R156, P6, R2, R4.reuse, 0x5 ;  /* 0x00000004029c7211 */ /* 0x080fe400078c28ff */
[-C--:B------:R-:W-:Y:S02]  /*4e20*/  IADD3 R166, P0, R166, R4.reuse, RZ ;  /* 0x00000004a6a67210 */ /* 0x080fe40007f1e0ff */
[-C--:B------:R-:W-:Y:S01]  /*4e30*/  LEA.HI.X.SX32 R157, R161, R5.reuse, 0x2, P6 ;  /* 0x00000005a19d7211 */ /* 0x080fe200030f16ff */
[----:B------:R3:W-:Y:S01]  /*4e40*/  STL [R1+0x274], R141 ;  /* 0x0002748d01007387 */ /* 0x0007e20000100800 */
[----:B------:R-:W-:Y:S02]  /*4e50*/  LEA.HI.X.SX32 R167, R171, R5, 0x2, P0 ;  /* 0x00000005aba77211 */ /* 0x000fe400000f16ff */
[-C--:B------:R-:W-:Y:S01]  /*4e60*/  IADD3 R160, P6, R160, R4.reuse, RZ ;  /* 0x00000004a0a07210 */ /* 0x080fe20007fde0ff */
[----:B------:R-:W-:Y:S01]  /*4e70*/  STL [R1+0x270], R202 ;  /* 0x000270ca01007387 */ /* 0x000fe20000100800 */
[----:B------:R-:W-:-:S02]  /*4e80*/  IADD3 R170, P0, R170, R4, RZ ;  /* 0x00000004aaaa7210 */ /* 0x000fc40007f1e0ff */
[-C--:B------:R-:W-:Y:S01]  /*4e90*/  LEA.HI.X.SX32 R161, R165, R5.reuse, 0x2, P6 ;  /* 0x00000005a5a17211 */ /* 0x080fe200030f16ff */
[----:B------:R4:W-:Y:S01]  /*4ea0*/  STL [R1+0x26c], R17 ;  /* 0x00026c1101007387 */ /* 0x0009e20000100800 */
[-C--:B------:R-:W-:Y:S02]  /*4eb0*/  LEA.HI.X.SX32 R171, R175, R5.reuse, 0x2, P0 ;  /* 0x00000005afab7211 */ /* 0x080fe400000f16ff */
[-C--:B------:R-:W-:Y:S02]  /*4ec0*/  IADD3 R164, P6, R164, R4.reuse, RZ ;  /* 0x00000004a4a47210 */ /* 0x080fe40007fde0ff */
[----:B------:R-:W-:Y:S02]  /*4ed0*/  IADD3 R174, P0, R174, R4, RZ ;  /* 0x00000004aeae7210 */ /* 0x000fe40007f1e0ff */
[-C--:B------:R-:W-:Y:S02]  /*4ee0*/  LEA.HI.X.SX32 R165, R169, R5.reuse, 0x2, P6 ;  /* 0x00000005a9a57211 */ /* 0x080fe400030f16ff */
[----:B------:R-:W-:-:S02]  /*4ef0*/  LEA.HI.X.SX32 R175, R179, R5, 0x2, P0 ;  /* 0x00000005b3af7211 */ /* 0x000fc400000f16ff */
[-C--:B------:R-:W-:Y:S02]  /*4f00*/  IADD3 R168, P6, R168, R4.reuse, RZ ;  /* 0x00000004a8a87210 */ /* 0x080fe40007fde0ff */
[-C--:B------:R-:W-:Y:S02]  /*4f10*/  IADD3 R178, P0, R178, R4.reuse, RZ ;  /* 0x00000004b2b27210 */ /* 0x080fe40007f1e0ff */
[-C--:B------:R-:W-:Y:S02]  /*4f20*/  LEA.HI.X.SX32 R169, R172, R5.reuse, 0x2, P6 ;  /* 0x00000005aca97211 */ /* 0x080fe400030f16ff */
[----:B------:R-:W-:Y:S02]  /*4f30*/  LEA.HI.X.SX32 R179, R183, R5, 0x2, P0 ;  /* 0x00000005b7b37211 */ /* 0x000fe400000f16ff */
[-C--:B------:R-:W-:Y:S02]  /*4f40*/  LEA R172, P6, R2, R4.reuse, 0x6 ;  /* 0x0000000402ac7211 */ /* 0x080fe400078c30ff */
[----:B------:R-:W-:-:S02]  /*4f50*/  IADD3 R182, P0, R182, R4, RZ ;  /* 0x00000004b6b67210 */ /* 0x000fc40007f1e0ff */
[-C--:B------:R-:W-:Y:S02]  /*4f60*/  LEA.HI.X.SX32 R173, R177, R5.reuse, 0x2, P6 ;  /* 0x00000005b1ad7211 */ /* 0x080fe400030f16ff */
[-C--:B------:R-:W-:Y:S01]  /*4f70*/  LEA.HI.X.SX32 R183, R140, R5.reuse, 0x2, P0 ;  /* 0x000000058cb77211 */ /* 0x080fe200000f16ff */
[----:B------:R-:W-:Y:S01]  /*4f80*/  IMAD R140, R2, 0x7c, RZ ;  /* 0x0000007c028c7824 */ /* 0x000fe200078e02ff */
[-C--:B------:R-:W-:Y:S02]  /*4f90*/  IADD3 R176, P6, R176, R4.reuse, RZ ;  /* 0x00000004b0b07210 */ /* 0x080fe40007fde0ff */
[----:B------:R-:W-:Y:S02]  /*4fa0*/  IADD3 R186, P0, R186, R4, RZ ;  /* 0x00000004baba7210 */ /* 0x000fe40007f1e0ff */
[-C--:B------:R-:W-:Y:S02]  /*4fb0*/  LEA.HI.X.SX32 R177, R181, R5.reuse, 0x2, P6 ;  /* 0x00000005b5b17211 */ /* 0x080fe400030f16ff */
[----:B------:R-:W-:-:S02]  /*4fc0*/  LEA.HI.X.SX32 R187, R191, R5, 0x2, P0 ;  /* 0x00000005bfbb7211 */ /* 0x000fc400000f16ff */
[-C--:B------:R-:W-:Y:S02]  /*4fd0*/  IADD3 R180, P6, R180, R4.reuse, RZ ;  /* 0x00000004b4b47210 */ /* 0x080fe40007fde0ff */
[-C--:B------:R-:W-:Y:S02]  /*4fe0*/  IADD3 R190, P0, R190, R4.reuse, RZ ;  /* 0x00000004bebe7210 */ /* 0x080fe40007f1e0ff */
[-C--:B------:R-:W-:Y:S02]  /*4ff0*/  LEA.HI.X.SX32 R181, R185, R5.reuse, 0x2, P6 ;  /* 0x00000005b9b57211 */ /* 0x080fe400030f16ff */
[----:B------:R-:W-:Y:S01]  /*5000*/  LEA.HI.X.SX32 R191, R8, R5, 0x2, P0 ;  /* 0x0000000508bf7211 */ /* 0x000fe200000f16ff */
[----:B-1----:R-:W-:Y:S01]  /*5010*/  VIADD R8, R14, 0xfffffff9 ;  /* 0xfffffff90e087836 */ /* 0x002fe20000000000 */
[-C--:B------:R-:W-:Y:S02]  /*5020*/  IADD3 R184, P6, R184, R4.reuse, RZ ;  /* 0x00000004b8b87210 */ /* 0x080fe40007fde0ff */
[----:B------:R-:W-:-:S02]  /*5030*/  IADD3 R194, P0, R194, R4, RZ ;  /* 0x00000004c2c27210 */ /* 0x000fc40007f1e0ff */
[-C--:B------:R-:W-:Y:S02]  /*5040*/  LEA.HI.X.SX32 R185, R189, R5.reuse, 0x2, P6 ;  /* 0x00000005bdb97211 */ /* 0x080fe400030f16ff */
[-C--:B------:R-:W-:Y:S02]  /*5050*/  LEA.HI.X.SX32 R195, R199, R5.reuse, 0x2, P0 ;  /* 0x00000005c7c37211 */ /* 0x080fe400000f16ff */
[-C--:B------:R-:W-:Y:S02]  /*5060*/  IADD3 R188, P6, R188, R4.reuse, RZ ;  /* 0x00000004bcbc7210 */ /* 0x080fe40007fde0ff */
[----:B------:R-:W-:Y:S02]  /*5070*/  IADD3 R198, P0, R198, R4, RZ ;  /* 0x00000004c6c67210 */ /* 0x000fe40007f1e0ff */
[----:B------:R-:W-:Y:S02]  /*5080*/  LOP3.LUT R15, R15, 0x70, RZ, 0xc0, !PT ;  /* 0x000000700f0f7812 */ /* 0x000fe400078ec0ff */
[----:B------:R-:W-:-:S02]  /*5090*/  LEA.HI.X.SX32 R189, R193, R5, 0x2, P6 ;  /* 0x00000005c1bd7211 */ /* 0x000fc400030f16ff */
[-C--:B--2---:R-:W-:Y:S01]  /*50a0*/  LEA.HI.X.SX32 R199, R141, R5.reuse, 0x2, P0 ;  /* 0x000000058dc77211 */ /* 0x084fe200000f16ff */
[----:B------:R-:W-:Y:S01]  /*50b0*/  IMAD R15, R203, 0x80, R15 ;  /* 0x00000080cb0f7824 */ /* 0x000fe200078e020f */
[-C--:B------:R-:W-:Y:S02]  /*50c0*/  IADD3 R192, P6, R192, R4.reuse, RZ ;  /* 0x00000004c0c07210 */ /* 0x080fe40007fde0ff */
[-C--:B------:R-:W-:Y:S01]  /*50d0*/  IADD3 R140, P0, R140, R4.reuse, RZ ;  /* 0x000000048c8c7210 */ /* 0x080fe20007f1e0ff */
[----:B------:R-:W-:Y:S01]  /*50e0*/  VIADD R208, R15, UR12 ;  /* 0x0000000c0fd07c36 */ /* 0x000fe20008000000 */
[-C--:B------:R-:W-:Y:S02]  /*50f0*/  LEA.HI.X.SX32 R193, R197, R5.reuse, 0x2, P6 ;  /* 0x00000005c5c17211 */ /* 0x080fe400030f16ff */
[-C--:B---3--:R-:W-:Y:S02]  /*5100*/  LEA.HI.X.SX32 R141, R17, R5.reuse, 0x2, P0 ;  /* 0x00000005118d7211 */ /* 0x088fe400000f16ff */
[-C--:B------:R-:W-:Y:S01]  /*5110*/  IADD3 R196, P6, R196, R4.reuse, RZ ;  /* 0x00000004c4c47210 */ /* 0x080fe20007fde0ff */
[----:B------:R-:W-:Y:S01]  /*5120*/  @!PT LDS RZ, [RZ] ;  /* 0x00000000fffff984 */ /* 0x000fe20000000800 */
[----:B------:R-:W-:Y:S01]  /*5130*/  @!PT LDS RZ, [RZ] ;  /* 0x00000000fffff984 */ /* 0x000fe20000000800 */
[----:B------:R-:W-:Y:S01]  /*5140*/  @!PT LDS RZ, [RZ] ;  /* 0x00000000fffff984 */ /* 0x000fe20000000800 */
[----:B------:R1:W-:Y:S01]  /*5150*/  LDGSTS.E [R208+0x18000], desc[UR16][R4.64], !P2 ;  /* 0x1800000004d07fae */ /* 0x0003e2000d121850 */
[----:B------:R-:W-:Y:S01]  /*5160*/  ISETP.GE.U32.AND P0, PT, R8, 0x7fffffda, PT ;  /* 0x7fffffda0800780c */ /* 0x000fe20003f06070 */
[----:B------:R-:W-:Y:S01]  /*5170*/  VIADD R8, R14, 0xfffffff7 ;  /* 0xfffffff70e087836 */ /* 0x000fe20000000000 */
[----:B------:R-:W-:Y:S01]  /*5180*/  LEA.HI.X.SX32 R197, R201, R5, 0x2, P6 ;  /* 0x00000005c9c57211 */ /* 0x000fe200030f16ff */
[----:B------:R2:W-:Y:S01]  /*5190*/  LDGSTS.E [R208+0x18004], desc[UR16][R142.64], !P1 ;  /* 0x180040008ed07fae */ /* 0x0005e2000c921850 */
[----:B------:R-:W-:-:S02]  /*51a0*/  IADD3 R200, P6, R200, R4, RZ ;  /* 0x00000004c8c87210 */ /* 0x000fc40007fde0ff */
[----:B------:R-:W-:Y:S01]  /*51b0*/  ISETP.GE.U32.AND P1, PT, R8, 0x7fffffd8, PT ;  /* 0x7fffffd80800780c */ /* 0x000fe20003f26070 */
[----:B------:R-:W-:Y:S01]  /*51c0*/  VIADD R8, R14, 0xfffffff6 ;  /* 0xfffffff60e087836 */ /* 0x000fe20000000000 */
[----:B------:R-:W-:Y:S01]  /*51d0*/  LEA.HI.X.SX32 R201, R202, R5, 0x2, P6 ;  /* 0x00000005cac97211 */ /* 0x000fe200030f16ff */
[----:B------:R3:W-:Y:S01]  /*51e0*/  LDGSTS.E [R208+0x18008], desc[UR16][R144.64], !P3 ;  /* 0x1800800090d07fae */ /* 0x0007e2000d921850 */
[----:B------:R-:W-:Y:S01]  /*51f0*/  ISETP.GE.U32.AND P6, PT, R16, 0x7fffffdb, PT ;  /* 0x7fffffdb1000780c */ /* 0x000fe20003fc6070 */
[----:B------:R-:W-:Y:S01]  /*5200*/  VIADD R16, R14, 0xfffffff8 ;  /* 0xfffffff80e107836 */ /* 0x000fe20000000000 */
[----:B----4-:R-:W-:Y:S01]  /*5210*/  LOP3.LUT R17, R15, 0x10, RZ, 0x3c, !PT ;  /* 0x000000100f117812 */ /* 0x010fe200078e3cff */
[----:B------:R-:W-:Y:S01]  /*5220*/  LDGSTS.E [R208+0x1800c], desc[UR16][R146.64], !P4 ;  /* 0x1800c00092d07fae */ /* 0x000fe2000e121850 */
[----:B------:R-:W-:Y:S01]  /*5230*/  ISETP.GE.U32.AND P3, PT, R8, 0x7fffffd7, PT ;  /* 0x7fffffd70800780c */ /* 0x000fe20003f66070 */
[----:B------:R-:W-:Y:S01]  /*5240*/  VIADD R8, R14, 0xfffffff5 ;  /* 0xfffffff50e087836 */ /* 0x000fe20000000000 */
[----:B------:R-:W-:Y:S01]  /*5250*/  ISETP.GE.U32.AND P2, PT, R16, 0x7fffffd9, PT ;  /* 0x7fffffd91000780c */ /* 0x000fe20003f46070 */
[----:B------:R-:W-:Y:S01]  /*5260*/  VIADD R207, R17, UR12 ;  /* 0x0000000c11cf7c36 */ /* 0x000fe20008000000 */
[----:B------:R4:W-:Y:S01]  /*5270*/  STL [R1+0x384], R17 ;  /* 0x0003841101007387 */ /* 0x0009e20000100800 */
[----:B------:R-:W-:Y:S01]  /*5280*/  VIADD R16, R14, 0xfffffff4 ;  /* 0xfffffff40e107836 */ /* 0x000fe20000000000 */
[----:B------:R-:W-:Y:S01]  /*5290*/  ISETP.GE.U32.AND P4, PT, R8, 0x7fffffd6, PT ;  /* 0x7fffffd60800780c */ /* 0x000fe20003f86070 */
[----:B------:R-:W-:Y:S01]  /*52a0*/  VIADD R8, R14, 0xfffffff3 ;  /* 0xfffffff30e087836 */ /* 0x000fe20000000000 */
[----:B------:R-:W-:Y:S01]  /*52b0*/  LDGSTS.E [R207+0x18000], desc[UR16][R148.64], !P5 ;  /* 0x1800000094cf7fae */ /* 0x000fe2000e921850 */
[----:B------:R-:W-:-:S02]  /*52c0*/  LOP3.LUT R202, R15, 0x60, RZ, 0x3c, !PT ;  /* 0x000000600fca7812 */ /* 0x000fc400078e3cff */
[----:B------:R-:W-:Y:S01]  /*52d0*/  ISETP.GE.U32.AND P5, PT, R16, 0x7fffffd5, PT ;  /* 0x7fffffd51000780c */ /* 0x000fe20003fa6070 */
[----:B------:R-:W-:Y:S01]  /*52e0*/  LDGSTS.E [R207+0x18004], desc[UR16][R150.64], !P6 ;  /* 0x1800400096cf7fae */ /* 0x000fe2000f121850 */
[----:B------:R-:W-:Y:S01]  /*52f0*/  ISETP.GE.U32.AND P6, PT, R8, 0x7fffffd4, PT ;  /* 0x7fffffd40800780c */ /* 0x000fe20003fc6070 */
[C---:B------:R-:W-:Y:S01]  /*5300*/  VIADD R8, R14.reuse, 0xfffffff2 ;  /* 0xfffffff20e087836 */ /* 0x040fe20000000000 */
[----:B----4-:R-:W-:Y:S01]  /*5310*/  LOP3.LUT R17, R15, 0x20, RZ, 0x3c, !PT ;  /* 0x000000200f117812 */ /* 0x010fe200078e3cff */
[----:B------:R-:W-:Y:S01]  /*5320*/  LDGSTS.E [R207+0x18008], desc[UR16][R152.64], !P0 ;  /* 0x1800800098cf7fae */ /* 0x000fe2000c121850 */
[----:B------:R-:W-:Y:S02]  /*5330*/  VIADD R16, R14, 0xfffffff0 ;  /* 0xfffffff00e107836 */ /* 0x000fe40000000000 */
[----:B------:R-:W-:Y:S01]  /*5340*/  ISETP.GE.U32.AND P0, PT, R8, 0x7fffffd3, PT ;  /* 0x7fffffd30800780c */ /* 0x000fe20003f06070 */
[----:B------:R-:W-:Y:S01]  /*5350*/  VIADD R8, R14, 0xfffffff1 ;  /* 0xfffffff10e087836 */ /* 0x000fe20000000000 */
[----:B------:R-:W-:Y:S01]  /*5360*/  LDGSTS.E [R207+0x1800c], desc[UR16][R154.64], !P2 ;  /* 0x1800c0009acf7fae */ /* 0x000fe2000d121850 */
[----:B------:R-:W-:-:S03]  /*5370*/  VIADD R206, R17, UR12 ;  /* 0x0000000c11ce7c36 */ /* 0x000fc60008000000 */
[----:B------:R-:W-:Y:S01]  /*5380*/  ISETP.GE.U32.AND P2, PT, R8, 0x7fffffd2, PT ;  /* 0x7fffffd20800780c */ /* 0x000fe20003f46070 */
[----:B------:R-:W-:Y:S01]  /*5390*/  VIADD R8, R14, 0xffffffef ;  /* 0xffffffef0e087836 */ /* 0x000fe20000000000 */
[----:B------:R-:W-:Y:S01]  /*53a0*/  LDGSTS.E [R206+0x18000], desc[UR16][R156.64], !P1 ;  /* 0x180000009cce7fae */ /* 0x000fe2000c921850 */
[----:B------:R-:W-:Y:S01]  /*53b0*/  ISETP.GE.U32.AND P1, PT, R16, 0x7fffffd1, PT ;  /* 0x7fffffd11000780c */ /* 0x000fe20003f26070 */
[----:B------:R-:W-:Y:S02]  /*53c0*/  VIADD R16, R14, 0xffffffec ;  /* 0xffffffec0e107836 */ /* 0x000fe40000000000 */
[----:B------:R-:W-:Y:S01]  /*53d0*/  LDGSTS.E [R206+0x18004], desc[UR16][R158.64], !P3 ;  /* 0x180040009ece7fae */ /* 0x000fe2000d921850 */
[----:B------:R-:W-:Y:S01]  /*53e0*/  ISETP.GE.U32.AND P3, PT, R8, 0x7fffffd0, PT ;  /* 0x7fffffd00800780c */ /* 0x000fe20003f66070 */
[----:B------:R-:W-:Y:S02]  /*53f0*/  VIADD R8, R14, 0xffffffee ;  /* 0xffffffee0e087836 */ /* 0x000fe40000000000 */
[----:B------:R4:W-:Y:S04]  /*5400*/  STL [R1+0x380], R17 ;  /* 0x0003801101007387 */ /* 0x0009e80000100800 */
[----:B------:R-:W-:Y:S01]  /*5410*/  LDGSTS.E [R206+0x18008], desc[UR16][R160.64], !P4 ;  /* 0x18008000a0ce7fae */ /* 0x000fe2000e121850 */
[----:B------:R-:W-:Y:S01]  /*5420*/  ISETP.GE.U32.AND P4, PT, R8, 0x7fffffcf, PT ;  /* 0x7fffffcf0800780c */ /* 0x000fe20003f86070 */
[----:B------:R-:W-:-:S02]  /*5430*/  VIADD R8, R14, 0xffffffed ;  /* 0xffffffed0e087836 */ /* 0x000fc40000000000 */
[----:B------:R-:W-:Y:S01]  /*5440*/  LDGSTS.E [R206+0x1800c], desc[UR16][R162.64], !P5 ;  /* 0x1800c000a2ce7fae */ /* 0x000fe2000e921850 */
[----:B----4-:R-:W-:Y:S02]  /*5450*/  LOP3.LUT R17, R15, 0x30, RZ, 0x3c, !PT ;  /* 0x000000300f117812 */ /* 0x010fe400078e3cff */
[----:B------:R-:W-:Y:S01]  /*5460*/  ISETP.GE.U32.AND P5, PT, R8, 0x7fffffce, PT ;  /* 0x7fffffce0800780c */ /* 0x000fe20003fa6070 */
[----:B------:R-:W-:Y:S02]  /*5470*/  VIADD R8, R14, 0xffffffeb ;  /* 0xffffffeb0e087836 */ /* 0x000fe40000000000 */
[----:B------:R-:W-:Y:S01]  /*5480*/  VIADD R205, R17, UR12 ;  /* 0x0000000c11cd7c36 */ /* 0x000fe20008000000 */
[----:B------:R4:W-:Y:S04]  /*5490*/  STL [R1+0x37c], R17 ;  /* 0x00037c1101007387 */ /* 0x0009e80000100800 */
[----:B------:R-:W-:Y:S01]  /*54a0*/  LDGSTS.E [R205+0x18000], desc[UR16][R164.64], !P6 ;  /* 0x18000000a4cd7fae */ /* 0x000fe2000f121850 */
[----:B------:R-:W-:Y:S01]  /*54b0*/  ISETP.GE.U32.AND P6, PT, R16, 0x7fffffcd, PT ;  /* 0x7fffffcd1000780c */ /* 0x000fe20003fc6070 */
[----:B------:R-:W-:-:S02]  /*54c0*/  VIADD R16, R14, 0xffffffe9 ;  /* 0xffffffe90e107836 */ /* 0x000fc40000000000 */
[----:B------:R-:W-:Y:S01]  /*54d0*/  LDGSTS.E [R205+0x18004], desc[UR16][R166.64], !P0 ;  /* 0x18004000a6cd7fae */ /* 0x000fe2000c121850 */
[----:B------:R-:W-:Y:S01]  /*54e0*/  ISETP.GE.U32.AND P0, PT, R8, 0x7fffffcc, PT ;  /* 0x7fffffcc0800780c */ /* 0x000fe20003f06070 */
[----:B------:R-:W-:Y:S01]  /*54f0*/  VIADD R8, R14, 0xffffffea ;  /* 0xffffffea0e087836 */ /* 0x000fe20000000000 */
[----:B----4-:R-:W-:Y:S01]  /*5500*/  LOP3.LUT R17, R15, 0x40, RZ, 0x3c, !PT ;  /* 0x000000400f117812 */ /* 0x010fe200078e3cff */
[----:B------:R-:W-:Y:S03]  /*5510*/  LDGSTS.E [R205+0x18008], desc[UR16][R168.64], !P2 ;  /* 0x18008000a8cd7fae */ /* 0x000fe6000d121850 */
[----:B------:R-:W-:Y:S01]  /*5520*/  ISETP.GE.U32.AND P2, PT, R8, 0x7fffffcb, PT ;  /* 0x7fffffcb0800780c */ /* 0x000fe20003f46070 */
[----:B------:R-:W-:Y:S01]  /*5530*/  VIADD R203, R17, UR12 ;  /* 0x0000000c11cb7c36 */ /* 0x000fe20008000000 */
[----:B------:R-:W-:Y:S01]  /*5540*/  LDGSTS.E [R205+0x1800c], desc[UR16][R170.64], !P1 ;  /* 0x1800c000aacd7fae */ /* 0x000fe2000c921850 */
[----:B------:R-:W-:Y:S01]  /*5550*/  VIADD R8, R14, 0xffffffe8 ;  /* 0xffffffe80e087836 */ /* 0x000fe20000000000 */
[----:B------:R-:W-:Y:S01]  /*5560*/  ISETP.GE.U32.AND P1, PT, R16, 0x7fffffca, PT ;  /* 0x7fffffca1000780c */ /* 0x000fe20003f26070 */
[----:B------:R-:W-:Y:S01]  /*5570*/  VIADD R16, R14, 0xffffffe7 ;  /* 0xffffffe70e107836 */ /* 0x000fe20000000000 */
[----:B------:R-:W-:Y:S02]  /*5580*/  LDGSTS.E [R203+0x18000], desc[UR16][R172.64], !P3 ;  /* 0x18000000accb7fae */ /* 0x000fe4000d921850 */
[----:B------:R-:W-:Y:S01]  /*5590*/  ISETP.GE.U32.AND P3, PT, R8, 0x7fffffc9, PT ;  /* 0x7fffffc90800780c */ /* 0x000fe20003f66070 */
[----:B------:R-:W-:Y:S01]  /*55a0*/  VIADD R8, R14, 0xffffffe6 ;  /* 0xffffffe60e087836 */ /* 0x000fe20000000000 */
        /* <DEDUP_REMOVED lines=11> */
[----:B------:R4:W-:Y:S01]  /*5660*/  STL [R1+0x374], R17 ;  /* 0x0003741101007387 */ /* 0x0009e20000100800 */
[----:B------:R-:W-:-:S03]  /*5670*/  VIADD R8, R14, 0xffffffe3 ;  /* 0xffffffe30e087836 */ /* 0x000fc60000000000 */
[----:B------:R-:W-:Y:S01]  /*5680*/  LDGSTS.E [R204+0x18000], desc[UR16][R180.64], !P0 ;  /* 0x18000000b4cc7fae */ /* 0x000fe2000c121850 */
[----:B------:R-:W-:Y:S01]  /*5690*/  ISETP.GE.U32.AND P0, PT, R16, 0x7fffffc5, PT ;  /* 0x7fffffc51000780c */ /* 0x000fe20003f06070 */
[----:B------:R-:W-:Y:S02]  /*56a0*/  VIADD R16, R14, 0xffffffe2 ;  /* 0xffffffe20e107836 */ /* 0x000fe40000000000 */
[----:B------:R-:W-:Y:S01]  /*56b0*/  LDGSTS.E [R204+0x18004], desc[UR16][R182.64], !P2 ;  /* 0x18004000b6cc7fae */ /* 0x000fe2000d121850 */
[----:B------:R-:W-:Y:S01]  /*56c0*/  ISETP.GE.U32.AND P2, PT, R8, 0x7fffffc4, PT ;  /* 0x7fffffc40800780c */ /* 0x000fe20003f46070 */
[----:B----4-:R-:W4:Y:S02]  /*56d0*/  LDC R17, c[0x0][0x230] ;  /* 0x00008c00ff117b82 */ /* 0x010f240000000800 */
[----:B------:R-:W-:Y:S01]  /*56e0*/  LDGSTS.E [R204+0x18008], desc[UR16][R184.64], !P1 ;  /* 0x18008000b8cc7fae */ /* 0x000fe2000c921850 */
[----:B------:R-:W-:-:S03]  /*56f0*/  ISETP.GT.AND P1, PT, R209, 0x1f, PT ;  /* 0x0000001fd100780c */ /* 0x000fc60003f24270 */
[----:B------:R-:W-:Y:S01]  /*5700*/  LDGSTS.E [R204+0x1800c], desc[UR16][R186.64], !P3 ;  /* 0x1800c000bacc7fae */ /* 0x000fe2000d921850 */
[----:B------:R-:W-:Y:S02]  /*5710*/  SEL R8, RZ, 0x4, !P1 ;  /* 0x00000004ff087807 */ /* 0x000fe40004800000 */
[----:B------:R-:W-:Y:S01]  /*5720*/  ISETP.GE.AND P3, PT, R210, R14, PT ;  /* 0x0000000ed200720c */ /* 0x000fe20003f66270 */
[----:B------:R5:W-:Y:S01]  /*5730*/  STL [R1+0x370], R202 ;  /* 0x000370ca01007387 */ /* 0x000be20000100800 */
[----:B------:R-:W-:Y:S01]  /*5740*/  ISETP.GE.U32.AND P1, PT, R16, 0x7fffffc3, PT ;  /* 0x7fffffc31000780c */ /* 0x000fe20003f26070 */
[----:B------:R-:W-:Y:S01]  /*5750*/  VIADD R16, R14, 0xffffffe1 ;  /* 0xffffffe10e107836 */ /* 0x000fe20000000000 */
[----:B------:R-:W-:Y:S01]  /*5760*/  SEL R8, R8, RZ, !P3 ;  /* 0x000000ff08087207 */ /* 0x000fe20005800000 */
[----:B------:R-:W-:Y:S02]  /*5770*/  VIADD R210, R14, 0xffffffe0 ;  /* 0xffffffe00ed27836 */ /* 0x000fe40000000000 */
[----:B------:R-:W3:Y:S01]  /*5780*/  LDL R14, [R1+0x254] ;  /* 0x00025400010e7983 */ /* 0x000ee20000100800 */
[----:B------:R-:W-:Y:S01]  /*5790*/  ISETP.NE.U32.AND P3, PT, R8, RZ, PT ;  /* 0x000000ff0800720c */ /* 0x000fe20003f65070 */
[----:B-----5:R-:W-:-:S05]  /*57a0*/  VIADD R202, R202, UR12 ;  /* 0x0000000ccaca7c36 */ /* 0x020fca0008000000 */
[----:B------:R-:W-:Y:S01]  /*57b0*/  LDGSTS.E [R202+0x18000], desc[UR16][R188.64], !P4 ;  /* 0x18000000bcca7fae */ /* 0x000fe2000e121850 */
[----:B------:R-:W-:Y:S01]  /*57c0*/  ISETP.GE.U32.AND P4, PT, R16, 0x7fffffc2, PT ;  /* 0x7fffffc21000780c */ /* 0x000fe20003f86070 */
[----:B----4-:R-:W-:Y:S01]  /*57d0*/  VIADD R16, R17, 0xffffffdf ;  /* 0xffffffdf11107836 */ /* 0x010fe20000000000 */
[----:B------:R-:W-:Y:S01]  /*57e0*/  LOP3.LUT R17, R15, 0x70, RZ, 0x3c, !PT ;  /* 0x000000700f117812 */ /* 0x000fe200078e3cff */
[----:B------:R-:W-:Y:S03]  /*57f0*/  LDGSTS.E [R202+0x18004], desc[UR16][R190.64], !P5 ;  /* 0x18004000beca7fae */ /* 0x000fe6000e921850 */
[----:B------:R-:W-:Y:S01]  /*5800*/  ISETP.GE.U32.AND P5, PT, R16, 0x7fffffc0, PT ;  /* 0x7fffffc01000780c */ /* 0x000fe20003fa6070 */
[----:B------:R-:W-:Y:S01]  /*5810*/  LDGSTS.E [R202+0x18008], desc[UR16][R192.64], !P6 ;  /* 0x18008000c0ca7fae */ /* 0x000fe2000f121850 */
[----:B------:R-:W-:-:S03]  /*5820*/  ISETP.GE.U32.AND P6, PT, R210, 0x7fffffc1, PT ;  /* 0x7fffffc1d200780c */ /* 0x000fc60003fc6070 */
[----:B------:R4:W-:Y:S04]  /*5830*/  STL [R1+0x364], R17 ;  /* 0x0003641101007387 */ /* 0x0009e80000100800 */
[----:B------:R-:W-:Y:S01]  /*5840*/  LDGSTS.E [R202+0x1800c], desc[UR16][R194.64], !P0 ;  /* 0x1800c000c2ca7fae */ /* 0x000fe2000c121850 */
[----:B----4-:R-:W-:-:S05]  /*5850*/  VIADD R17, R17, UR12 ;  /* 0x0000000c11117c36 */ /* 0x010fca0008000000 */
[----:B------:R-:W-:Y:S04]  /*5860*/  LDGSTS.E [R17+0x18000], desc[UR16][R196.64], !P2 ;  /* 0x18000000c4117fae */ /* 0x000fe8000d121850 */
[----:B------:R-:W-:Y:S04]  /*5870*/  LDGSTS.E [R17+0x18004], desc[UR16][R198.64], !P1 ;  /* 0x18004000c6117fae */ /* 0x000fe8000c921850 */
[----:B------:R-:W-:Y:S04]  /*5880*/  LDGSTS.E [R17+0x18008], desc[UR16][R200.64], !P4 ;  /* 0x18008000c8117fae */ /* 0x000fe8000e121850 */
[----:B------:R-:W-:Y:S04]  /*5890*/  LDGSTS.E [R17+0x1800c], desc[UR16][R140.64], !P6 ;  /* 0x1800c0008c117fae */ /* 0x000fe8000f121850 */
[----:B------:R-:W0:Y:S01]  /*58a0*/  LDGDEPBAR ;  /* 0x00000000000079af */ /* 0x000e220000000000 */
[----:B------:R-:W-:-:S04]  /*58b0*/  IMAD.SHL.U32 R16, R2, 0x20, RZ ;  /* 0x0000002002107824 */ /* 0x000fc800078e00ff */
[----:B-1----:R-:W-:-:S04]  /*58c0*/  IMAD.WIDE R4, R16, 0x4, R4 ;  /* 0x0000000410047825 */ /* 0x002fc800078e0204 */
[----:B--2---:R-:W-:-:S04]  /*58d0*/  IMAD.WIDE R142, R16, 0x4, R142 ;  /* 0x00000004108e7825 */ /* 0x004fc800078e028e */
[----:B---3--:R-:W-:Y:S01]  /*58e0*/  IMAD.WIDE R144, R16, 0x4, R144 ;  /* 0x0000000410907825 */ /* 0x008fe200078e0290 */
[----:B------:R-:W-:-:S03]  /*58f0*/  LOP3.LUT R8, R14, 0x40, RZ, 0x3c, !PT ;  /* 0x000000400e087812 */ /* 0x000fc600078e3cff */
[----:B------:R-:W-:-:S05]  /*5900*/  VIADD R14, R14, UR12 ;  /* 0x0000000c0e0e7c36 */ /* 0x000fca0008000000 */
[----:B------:R-:W-:Y:S04]  /*5910*/  LDGSTS.E [R14], desc[UR16][R138.64], P3 ;  /* 0x000000008a0e7fae */ /* 0x000fe80009921850 */
[----:B------:R-:W-:Y:S04]  /*5920*/  LDGSTS.E [R14+0x400], desc[UR16][R136.64], P3 ;  /* 0x00400000880e7fae */ /* 0x000fe80009921850 */
        /* <DEDUP_REMOVED lines=24> */
[----:B------:R1:W-:Y:S04]  /*5ab0*/  STL [R1+0x360], R8 ;  /* 0x0003600801007387 */ /* 0x0003e80000100800 */
[----:B------:R-:W-:Y:S04]  /*5ac0*/  LDGSTS.E [R14+0x6800], desc[UR16][R88.64], P3 ;  /* 0x06800000580e7fae */ /* 0x000fe80009921850 */
[----:B------:R-:W-:Y:S01]  /*5ad0*/  LDGSTS.E [R14+0x6c00], desc[UR16][R86.64], P3 ;  /* 0x06c00000560e7fae */ /* 0x000fe20009921850 */
[----:B-1----:R-:W-:-:S03]  /*5ae0*/  VIADD R8, R8, UR12 ;  /* 0x0000000c08087c36 */ /* 0x002fc60008000000 */
        /* <DEDUP_REMOVED lines=36> */
[----:B------:R-:W0:Y:S01]  /*5d30*/  LDGDEPBAR ;  /* 0x00000000000079af */ /* 0x000e220000000000 */
[----:B------:R-:W-:Y:S06]  /*5d40*/  BAR.SYNC.DEFER_BLOCKING 0x0 ;  /* 0x0000000000007b1d */ /* 0x000fec0000010000 */
[----:B------:R-:W-:Y:S01]  /*5d50*/  @!PT LDS RZ, [RZ] ;  /* 0x00000000fffff984 */ /* 0x000fe20000000800 */
[----:B------:R-:W-:Y:S01]  /*5d60*/  @!PT LDS RZ, [RZ] ;  /* 0x00000000fffff984 */ /* 0x000fe20000000800 */
[----:B------:R-:W-:Y:S01]  /*5d70*/  @!PT LDS RZ, [RZ] ;  /* 0x00000000fffff984 */ /* 0x000fe20000000800 */
[----:B------:R1:W-:Y:S02]  /*5d80*/  LDGSTS.E [R208+0x1c000], desc[UR16][R4.64], !P5 ;  /* 0x1c00000004d07fae */ /* 0x0003e4000e921850 */
[----:B-1----:R-:W1:Y:S08]  /*5d90*/  LDC R5, c[0x0][0x230] ;  /* 0x00008c00ff057b82 */ /* 0x002e700000000800 */
[----:B------:R-:W2:Y:S01]  /*5da0*/  LDC R4, c[0x0][0x230] ;  /* 0x00008c00ff047b82 */ /* 0x000ea20000000800 */
[----:B-1----:R-:W-:-:S05]  /*5db0*/  VIADD R5, R5, 0xffffffdd ;  /* 0xffffffdd05057836 */ /* 0x002fca0000000000 */
[----:B------:R-:W-:Y:S02]  /*5dc0*/  ISETP.GE.U32.AND P1, PT, R5, 0x7fffffbe, PT ;  /* 0x7fffffbe0500780c */ /* 0x000fe40003f26070 */
[----:B------:R-:W1:Y:S01]  /*5dd0*/  LDC R5, c[0x0][0x230] ;  /* 0x00008c00ff057b82 */ /* 0x000e620000000800 */
[----:B--2---:R-:W-:-:S05]  /*5de0*/  VIADD R4, R4, 0xffffffde ;  /* 0xffffffde04047836 */ /* 0x004fca0000000000 */
[----:B------:R-:W-:Y:S02]  /*5df0*/  ISETP.GE.U32.AND P0, PT, R4, 0x7fffffbf, PT ;  /* 0x7fffffbf0400780c */ /* 0x000fe40003f06070 */
[----:B------:R-:W2:Y:S01]  /*5e00*/  LDC R4, c[0x0][0x230] ;  /* 0x00008c00ff047b82 */ /* 0x000ea20000000800 */
[----:B------:R-:W-:-:S10]  /*5e10*/  IMAD.WIDE R146, R16, 0x4, R146 ;  /* 0x0000000410927825 */ /* 0x000fd400078e0292 */
[----:B------:R-:W-:Y:S04]  /*5e20*/  LDGSTS.E [R208+0x1c004], desc[UR16][R142.64], !P0 ;  /* 0x1c0040008ed07fae */ /* 0x000fe8000c121850 */
[----:B------:R3:W-:Y:S01]  /*5e30*/  LDGSTS.E [R208+0x1c008], desc[UR16][R144.64], !P1 ;  /* 0x1c00800090d07fae */ /* 0x0007e2000c921850 */
[----:B-1----:R-:W-:-:S05]  /*5e40*/  VIADD R5, R5, 0xffffffdb ;  /* 0xffffffdb05057836 */ /* 0x002fca0000000000 */
[----:B------:R-:W-:Y:S02]  /*5e50*/  ISETP.GE.U32.AND P3, PT, R5, 0x7fffffbc, PT ;  /* 0x7fffffbc0500780c */ /* 0x000fe40003f66070 */
[----:B------:R-:W1:Y:S01]  /*5e60*/  LDC R5, c[0x0][0x230] ;  /* 0x00008c00ff057b82 */ /* 0x000e620000000800 */
[----:B--2---:R-:W-:-:S05]  /*5e70*/  VIADD R4, R4, 0xffffffdc ;  /* 0xffffffdc04047836 */ /* 0x004fca0000000000 */
[----:B------:R-:W-:Y:S02]  /*5e80*/  ISETP.GE.U32.AND P2, PT, R4, 0x7fffffbd, PT ;  /* 0x7fffffbd0400780c */ /* 0x000fe40003f46070 */
[----:B------:R-:W2:Y:S08]  /*5e90*/  LDC R4, c[0x0][0x230] ;  /* 0x00008c00ff047b82 */ /* 0x000eb00000000800 */
[----:B---3--:R-:W3:Y:S03]  /*5ea0*/  LDC R145, c[0x0][0x230] ;  /* 0x00008c00ff917b82 */ /* 0x008ee60000000800 */
[----:B------:R4:W-:Y:S01]  /*5eb0*/  LDGSTS.E [R208+0x1c00c], desc[UR16][R146.64], !P2 ;  /* 0x1c00c00092d07fae */ /* 0x0009e2000d121850 */
[----:B-1----:R-:W-:-:S04]  /*5ec0*/  VIADD R5, R5, 0xffffffda ;  /* 0xffffffda05057836 */ /* 0x002fc80000000000 */
[----:B------:R-:W1:Y:S01]  /*5ed0*/  LDC R144, c[0x0][0x230] ;  /* 0x00008c00ff907b82 */ /* 0x000e620000000800 */
[----:B------:R-:W-:Y:S02]  /*5ee0*/  ISETP.GE.U32.AND P4, PT, R5, 0x7fffffbb, PT ;  /* 0x7fffffbb0500780c */ /* 0x000fe40003f86070 */
[----:B------:R-:W5:Y:S01]  /*5ef0*/  S2R R5, SR_TID.X ;  /* 0x0000000000057919 */ /* 0x000f620000002100 */
[----:B--2---:R-:W-:-:S04]  /*5f00*/  VIADD R4, R4, 0xffffffd9 ;  /* 0xffffffd904047836 */ /* 0x004fc80000000000 */
[----:B----4-:R-:W2:Y:S01]  /*5f10*/  LDC R147, c[0x0][0x230] ;  /* 0x00008c00ff937b82 */ /* 0x010ea20000000800 */
[----:B------:R-:W-:-:S07]  /*5f20*/  ISETP.GE.U32.AND P6, PT, R4, 0x7fffffba, PT ;  /* 0x7fffffba0400780c */ /* 0x000fce0003fc6070 */
[----:B------:R-:W4:Y:S01]  /*5f30*/  LDC R4, c[0x0][0x230] ;  /* 0x00008c00ff047b82 */ /* 0x000f220000000800 */
[----:B------:R-:W-:-:S04]  /*5f40*/  IMAD.WIDE R148, R16, 0x4, R148 ;  /* 0x0000000410947825 */ /* 0x000fc800078e0294 */
[----:B------:R-:W-:Y:S01]  /*5f50*/  IMAD.WIDE R150, R16, 0x4, R150 ;  /* 0x0000000410967825 */ /* 0x000fe200078e0296 */
[----:B------:R-:W-:Y:S02]  /*5f60*/  LDGSTS.E [R207+0x1c000], desc[UR16][R148.64], !P3 ;  /* 0x1c00000094cf7fae */ /* 0x000fe4000d921850 */
[----:B------:R-:W1:Y:S02]  /*5f70*/  LDC R146, c[0x0][0x230] ;  /* 0x00008c00ff927b82 */ /* 0x000e640000000800 */
[----:B------:R3:W-:Y:S06]  /*5f80*/  LDGSTS.E [R207+0x1c004], desc[UR16][R150.64], !P4 ;  /* 0x1c00400096cf7fae */ /* 0x0007ec000e121850 */
[----:B------:R-:W1:Y:S01]  /*5f90*/  LDC R143, c[0x0][0x230] ;  /* 0x00008c00ff8f7b82 */ /* 0x000e620000000800 */
[----:B-----5:R-:W-:Y:S01]  /*5fa0*/  LOP3.LUT R5, R5, 0x1f, RZ, 0xc0, !PT ;  /* 0x0000001f05057812 */ /* 0x020fe200078ec0ff */
[----:B----4-:R-:W-:-:S06]  /*5fb0*/  VIADD R4, R4, 0xffffffd7 ;  /* 0xffffffd704047836 */ /* 0x010fcc0000000000 */
[----:B---3--:R-:W3:Y:S01]  /*5fc0*/  LDC R150, c[0x0][0x230] ;  /* 0x00008c00ff967b82 */ /* 0x008ee20000000800 */
[----:B------:R-:W-:-:S07]  /*5fd0*/  ISETP.GE.AND P5, PT, R5, R210, PT ;  /* 0x000000d20500720c */ /* 0x000fce0003fa6270 */
[----:B------:R-:W4:Y:S08]  /*5fe0*/  LDC R210, c[0x0][0x230] ;  /* 0x00008c00ffd27b82 */ /* 0x000f300000000800 */
[----:B------:R-:W5:Y:S01]  /*5ff0*/  LDC R5, c[0x0][0x230] ;  /* 0x00008c00ff057b82 */ /* 0x000f620000000800 */
[----:B------:R-:W-:Y:S01]  /*6000*/  ISETP.GE.U32.AND P1, PT, R4, 0x7fffffb8, PT ;  /* 0x7fffffb80400780c */ /* 0x000fe20003f26070 */
[----:B------:R-:W-:-:S06]  /*6010*/  VIADD R4, R145, 0xffffffd4 ;  /* 0xffffffd491047836 */ /* 0x000fcc0000000000 */
[----:B------:R-:W3:Y:S01]  /*6020*/  LDC R145, c[0x0][0x230] ;  /* 0x00008c00ff917b82 */ /* 0x000ee20000000800 */
[----:B----4-:R-:W-:-:S07]  /*6030*/  VIADD R142, R210, 0xffffffd6 ;  /* 0xffffffd6d28e7836 */ /* 0x010fce0000000000 */
[----:B------:R-:W4:Y:S08]  /*6040*/  LDC R149, c[0x0][0x230] ;  /* 0x00008c00ff957b82 */ /* 0x000f300000000800 */
[----:B------:R-:W3:Y:S01]  /*6050*/  LDC R210, c[0x0][0x230] ;  /* 0x00008c00ffd27b82 */ /* 0x000ee20000000800 */
[----:B-----5:R-:W-:Y:S01]  /*6060*/  VIADD R5, R5, 0xffffffd8 ;  /* 0xffffffd805057836 */ /* 0x020fe20000000000 */
[----:B------:R-:W-:Y:S01]  /*6070*/  ISETP.GE.U32.AND P2, PT, R142, 0x7fffffb7, PT ;  /* 0x7fffffb78e00780c */ /* 0x000fe20003f46070 */
[----:B------:R-:W-:-:S03]  /*6080*/  IMAD.WIDE R152, R16, 0x4, R152 ;  /* 0x0000000410987825 */ /* 0x000fc600078e0298 */
[----:B------:R-:W-:Y:S01]  /*6090*/  ISETP.GE.U32.AND P0, PT, R5, 0x7fffffb9, PT ;  /* 0x7fffffb90500780c */ /* 0x000fe20003f06070 */
[----:B--2---:R-:W-:Y:S01]  /*60a0*/  VIADD R5, R147, 0xffffffd5 ;  /* 0xffffffd593057836 */ /* 0x004fe20000000000 */
[----:B------:R-:W-:Y:S01]  /*60b0*/  LDGSTS.E [R207+0x1c008], desc[UR16][R152.64], !P6 ;  /* 0x1c00800098cf7fae */ /* 0x000fe2000f121850 */
[----:B------:R-:W2:Y:S01]  /*60c0*/  LDC R147, c[0x0][0x230] ;  /* 0x00008c00ff937b82 */ /* 0x000ea20000000800 */
[----:B------:R-:W-:Y:S02]  /*60d0*/  ISETP.GE.U32.AND P4, PT, R4, 0x7fffffb5, PT ;  /* 0x7fffffb50400780c */ /* 0x000fe40003f86070 */
[----:B------:R-:W-:Y:S01]  /*60e0*/  ISETP.GE.U32.AND P3, PT, R5, 0x7fffffb6, PT ;  /* 0x7fffffb60500780c */ /* 0x000fe20003f66070 */
[----:B-1----:R-:W-:Y:S02]  /*60f0*/  VIADD R5, R144, 0xffffffd1 ;  /* 0xffffffd190057836 */ /* 0x002fe40000000000 */
[----:B------:R-:W-:Y:S02]  /*6100*/  IMAD.WIDE R154, R16, 0x4, R154 ;  /* 0x00000004109a7825 */ /* 0x000fe400078e029a */
[----:B------:R-:W1:Y:S02]  /*6110*/  LDC R144, c[0x0][0x230] ;  /* 0x00008c00ff907b82 */ /* 0x000e640000000800 */
[----:B------:R-:W-:Y:S01]  /*6120*/  VIADD R4, R146, 0xffffffd0 ;  /* 0xffffffd092047836 */ /* 0x000fe20000000000 */
[----:B------:R1:W-:Y:S01]  /*6130*/  STL [R1], RZ ;  /* 0x000000ff01007387 */ /* 0x0003e20000100800 */
[----:B---3--:R-:W-:-:S04]  /*6140*/  VIADD R142, R210, 0xffffffd3 ;  /* 0xffffffd3d28e7836 */ /* 0x008fc80000000000 */
[----:B------:R-:W3:Y:S01]  /*6150*/  LDC R146, c[0x0][0x230] ;  /* 0x00008c00ff927b82 */ /* 0x000ee20000000800 */
[----:B------:R-:W-:Y:S01]  /*6160*/  LDGSTS.E [R207+0x1c00c], desc[UR16][R154.64], !P0 ;  /* 0x1c00c0009acf7fae */ /* 0x000fe2000c121850 */
[----:B------:R-:W-:Y:S01]  /*6170*/  ISETP.GE.U32.AND P6, PT, R142, 0x7fffffb4, PT ;  /* 0x7fffffb48e00780c */ /* 0x000fe20003fc6070 */
[----:B------:R-:W-:Y:S02]  /*6180*/  VIADD R142, R143, 0xffffffd2 ;  /* 0xffffffd28f8e7836 */ /* 0x000fe40000000000 */
[----:B------:R1:W-:Y:S03]  /*6190*/  STL [R1+0x4], RZ ;  /* 0x000004ff01007387 */ /* 0x0003e60000100800 */
[----:B------:R-:W5:Y:S01]  /*61a0*/  LDC R148, c[0x0][0x230] ;  /* 0x00008c00ff947b82 */ /* 0x000f620000000800 */
[----:B------:R-:W-:Y:S01]  /*61b0*/  IMAD.WIDE R156, R16, 0x4, R156 ;  /* 0x00000004109c7825 */ /* 0x000fe200078e029c */
[----:B------:R1:W-:Y:S01]  /*61c0*/  STL [R1+0x8], RZ ;  /* 0x000008ff01007387 */ /* 0x0003e20000100800 */
[----:B------:R-:W-:-:S02]  /*61d0*/  ISETP.GE.U32.AND P0, PT, R142, 0x7fffffb3, PT ;  /* 0x7fffffb38e00780c */ /* 0x000fc40003f06070 */
[C---:B------:R-:W-:Y:S01]  /*61e0*/  IMAD.WIDE R158, R16.reuse, 0x4, R158 ;  /* 0x00000004109e7825 */ /* 0x040fe200078e029e */
[----:B------:R1:W-:Y:S02]  /*61f0*/  STL [R1+0xc], RZ ;  /* 0x00000cff01007387 */ /* 0x0003e40000100800 */
[----:B------:R-:W5:Y:S01]  /*6200*/  LDC R143, c[0x0][0x230] ;  /* 0x00008c00ff8f7b82 */ /* 0x000f620000000800 */
[----:B------:R-:W-:Y:S01]  /*6210*/  VIADD R142, R145, 0xffffffcf ;  /* 0xffffffcf918e7836 */ /* 0x000fe20000000000 */
[----:B------:R1:W-:Y:S01]  /*6220*/  STL [R1+0x10], RZ ;  /* 0x000010ff01007387 */ /* 0x0003e20000100800 */
[----:B------:R-:W-:-:S03]  /*6230*/  IMAD.WIDE R160, R16, 0x4, R160 ;  /* 0x0000000410a07825 */ /* 0x000fc600078e02a0 */
[----:B------:R1:W-:Y:S02]  /*6240*/  STL [R1+0x14], RZ ;  /* 0x000014ff01007387 */ /* 0x0003e40000100800 */
[----:B------:R-:W5:Y:S02]  /*6250*/  LDC R145, c[0x0][0x230] ;  /* 0x00008c00ff917b82 */ /* 0x000f640000000800 */
[----:B------:R1:W-:Y:S01]  /*6260*/  STL [R1+0x18], RZ ;  /* 0x000018ff01007387 */ /* 0x0003e20000100800 */
[----:B------:R-:W-:-:S03]  /*6270*/  IMAD.WIDE R162, R16, 0x4, R162 ;  /* 0x0000000410a27825 */ /* 0x000fc600078e02a2 */
[----:B------:R1:W-:Y:S01]  /*6280*/  STL [R1+0x1c], RZ ;  /* 0x00001cff01007387 */ /* 0x0003e20000100800 */
[----:B------:R-:W-:-:S03]  /*6290*/  IMAD.WIDE R164, R16, 0x4, R164 ;  /* 0x0000000410a47825 */ /* 0x000fc600078e02a4 */
[----:B------:R-:W-:Y:S04]  /*62a0*/  LDGSTS.E [R206+0x1c000], desc[UR16][R156.64], !P1 ;  /* 0x1c0000009cce7fae */ /* 0x000fe8000c921850 */
[----:B------:R1:W-:Y:S01]  /*62b0*/  STL [R1+0x20], RZ ;  /* 0x000020ff01007387 */ /* 0x0003e20000100800 */
[----:B------:R-:W-:-:S03]  /*62c0*/  ISETP.GE.U32.AND P1, PT, R5, 0x7fffffb2, PT ;  /* 0x7fffffb20500780c */ /* 0x000fc60003f26070 */
[----:B------:R-:W-:Y:S01]  /*62d0*/  LDGSTS.E [R206+0x1c004], desc[UR16][R158.64], !P2 ;  /* 0x1c0040009ece7fae */ /* 0x000fe2000d121850 */
[----:B------:R-:W-:Y:S01]  /*62e0*/  ISETP.GE.U32.AND P2, PT, R4, 0x7fffffb1, PT ;  /* 0x7fffffb10400780c */ /* 0x000fe20003f46070 */
[----:B------:R-:W-:Y:S02]  /*62f0*/  VIADD R4, R150, 0xffffffcd ;  /* 0xffffffcd96047836 */ /* 0x000fe40000000000 */
[----:B------:R1:W-:Y:S04]  /*6300*/  STL [R1+0x24], RZ ;  /* 0x000024ff01007387 */ /* 0x0003e80000100800 */
[----:B------:R1:W-:Y:S01]  /*6310*/  STL [R1+0x28], RZ ;  /* 0x000028ff01007387 */ /* 0x0003e20000100800 */
[----:B----4-:R-:W-:-:S03]  /*6320*/  VIADD R5, R149, 0xffffffce ;  /* 0xffffffce95057836 */ /* 0x010fc60000000000 */
[----:B------:R4:W-:Y:S04]  /*6330*/  STL [R1+0x2c], RZ ;  /* 0x00002cff01007387 */ /* 0x0009e80000100800 */
[----:B------:R4:W-:Y:S01]  /*6340*/  STL [R1+0x30], RZ ;  /* 0x000030ff01007387 */ /* 0x0009e20000100800 */
[----:B------:R-:W-:-:S03]  /*6350*/  IMAD.WIDE R166, R16, 0x4, R166 ;  /* 0x0000000410a67825 */ /* 0x000fc600078e02a6 */
[----:B------:R-:W-:Y:S01]  /*6360*/  LDGSTS.E [R206+0x1c008], desc[UR16][R160.64], !P3 ;  /* 0x1c008000a0ce7fae */ /* 0x000fe2000d921850 */
[----:B------:R-:W-:-:S03]  /*6370*/  ISETP.GE.U32.AND P3, PT, R142, 0x7fffffb0, PT ;  /* 0x7fffffb08e00780c */ /* 0x000fc60003f66070 */
[----:B------:R4:W-:Y:S04]  /*6380*/  STL [R1+0x34], RZ ;  /* 0x000034ff01007387 */ /* 0x0009e80000100800 */
[----:B------:R-:W-:Y:S04]  /*6390*/  LDGSTS.E [R206+0x1c00c], desc[UR16][R162.64], !P4 ;  /* 0x1c00c000a2ce7fae */ /* 0x000fe8000e121850 */
[----:B------:R4:W-:Y:S04]  /*63a0*/  STL [R1+0x38], RZ ;  /* 0x000038ff01007387 */ /* 0x0009e80000100800 */
[----:B------:R-:W-:Y:S01]  /*63b0*/  LDGSTS.E [R205+0x1c000], desc[UR16][R164.64], !P6 ;  /* 0x1c000000a4cd7fae */ /* 0x000fe2000f121850 */
[----:B------:R-:W-:Y:S01]  /*63c0*/  ISETP.GE.U32.AND P6, PT, R4, 0x7fffffae, PT ;  /* 0x7fffffae0400780c */ /* 0x000fe20003fc6070 */
[----:B--2---:R-:W-:-:S02]  /*63d0*/  VIADD R4, R147, 0xffffffcc ;  /* 0xffffffcc93047836 */ /* 0x004fc40000000000 */
[----:B------:R4:W-:Y:S01]  /*63e0*/  STL [R1+0x3c], RZ ;  /* 0x00003cff01007387 */ /* 0x0009e20000100800 */
[----:B------:R-:W2:Y:S03]  /*63f0*/  LDC R147, c[0x0][0x230] ;  /* 0x00008c00ff937b82 */ /* 0x000ea60000000800 */
[----:B------:R4:W-:Y:S01]  /*6400*/  STL [R1+0x40], RZ ;  /* 0x000040ff01007387 */ /* 0x0009e20000100800 */
[----:B------:R-:W-:-:S03]  /*6410*/  ISETP.GE.U32.AND P4, PT, R5, 0x7fffffaf, PT ;  /* 0x7fffffaf0500780c */ /* 0x000fc60003f86070 */
[----:B------:R4:W-:Y:S01]  /*6420*/  STL [R1+0x44], RZ ;  /* 0x000044ff01007387 */ /* 0x0009e20000100800 */
[----:B------:R-:W-:-:S03]  /*6430*/  IMAD.WIDE R168, R16, 0x4, R168 ;  /* 0x0000000410a87825 */ /* 0x000fc600078e02a8 */
[----:B------:R4:W-:Y:S01]  /*6440*/  STL [R1+0x48], RZ ;  /* 0x000048ff01007387 */ /* 0x0009e20000100800 */
[----:B------:R-:W-:-:S03]  /*6450*/  IMAD.WIDE R170, R16, 0x4, R170 ;  /* 0x0000000410aa7825 */ /* 0x000fc600078e02aa */
[----:B------:R4:W-:Y:S01]  /*6460*/  STL [R1+0x4c], RZ ;  /* 0x00004cff01007387 */ /* 0x0009e20000100800 */
[----:B-1----:R-:W-:Y:S02]  /*6470*/  VIADD R142, R144, 0xffffffcb ;  /* 0xffffffcb908e7836 */ /* 0x002fe40000000000 */
[----:B------:R-:W-:Y:S01]  /*6480*/  IMAD.WIDE R172, R16, 0x4, R172 ;  /* 0x0000000410ac7825 */ /* 0x000fe200078e02ac */
[----:B------:R4:W-:Y:S01]  /*6490*/  STL [R1+0x50], RZ ;  /* 0x000050ff01007387 */ /* 0x0009e20000100800 */
[----:B------:R-:W1:Y:S02]  /*64a0*/  LDC R144, c[0x0][0x230] ;  /* 0x00008c00ff907b82 */ /* 0x000e640000000800 */
[----:B---3--:R-:W-:Y:S01]  /*64b0*/  VIADD R5, R146, 0xffffffca ;  /* 0xffffffca92057836 */ /* 0x008fe20000000000 */
[----:B------:R-:W-:Y:S01]  /*64c0*/  LDGSTS.E [R205+0x1c004], desc[UR16][R166.64], !P0 ;  /* 0x1c004000a6cd7fae */ /* 0x000fe2000c121850 */
[----:B------:R-:W-:Y:S01]  /*64d0*/  ISETP.GE.U32.AND P0, PT, R4, 0x7fffffad, PT ;  /* 0x7fffffad0400780c */ /* 0x000fe20003f06070 */
[----:B-----5:R-:W-:-:S02]  /*64e0*/  VIADD R4, R148, 0xffffffc9 ;  /* 0xffffffc994047836 */ /* 0x020fc40000000000 */
[----:B------:R4:W-:Y:S01]  /*64f0*/  STL [R1+0x54], RZ ;  /* 0x000054ff01007387 */ /* 0x0009e20000100800 */
[----:B------:R-:W3:Y:S03]  /*6500*/  LDC R146, c[0x0][0x230] ;  /* 0x00008c00ff927b82 */ /* 0x000ee60000000800 */
[----:B------:R4:W-:Y:S04]  /*6510*/  STL [R1+0x58], RZ ;  /* 0x000058ff01007387 */ /* 0x0009e80000100800 */
[----:B------:R4:W-:Y:S01]  /*6520*/  STL [R1+0x5c], RZ ;  /* 0x00005cff01007387 */ /* 0x0009e20000100800 */
[----:B------:R-:W-:Y:S01]  /*6530*/  IMAD.WIDE R174, R16, 0x4, R174 ;  /* 0x0000000410ae7825 */ /* 0x000fe200078e02ae */
[----:B------:R-:W5:Y:S02]  /*6540*/  LDC R148, c[0x0][0x230] ;  /* 0x00008c00ff947b82 */ /* 0x000f640000000800 */
[----:B------:R4:W-:Y:S04]  /*6550*/  STL [R1+0x60], RZ ;  /* 0x000060ff01007387 */ /* 0x0009e80000100800 */
[----:B------:R-:W-:Y:S04]  /*6560*/  LDGSTS.E [R205+0x1c008], desc[UR16][R168.64], !P1 ;  /* 0x1c008000a8cd7fae */ /* 0x000fe8000c921850 */
[----:B------:R4:W-:Y:S04]  /*6570*/  STL [R1+0x64], RZ ;  /* 0x000064ff01007387 */ /* 0x0009e80000100800 */
[----:B------:R-:W-:Y:S01]  /*6580*/  LDGSTS.E [R205+0x1c00c], desc[UR16][R170.64], !P2 ;  /* 0x1c00c000aacd7fae */ /* 0x000fe2000d121850 */
[----:B------:R-:W-:Y:S01]  /*6590*/  ISETP.GE.U32.AND P2, PT, R5, 0x7fffffab, PT ;  /* 0x7fffffab0500780c */ /* 0x000fe20003f46070 */
[----:B------:R-:W-:-:S02]  /*65a0*/  VIADD R5, R143, 0xffffffc8 ;  /* 0xffffffc88f057836 */ /* 0x000fc40000000000 */
[----:B------:R4:W-:Y:S01]  /*65b0*/  STL [R1+0x68], RZ ;  /* 0x000068ff01007387 */ /* 0x0009e20000100800 */
[----:B------:R-:W-:Y:S01]  /*65c0*/  ISETP.GE.U32.AND P1, PT, R142, 0x7fffffac, PT ;  /* 0x7fffffac8e00780c */ /* 0x000fe20003f26070 */
[----:B------:R-:W-:Y:S01]  /*65d0*/  IMAD.WIDE R176, R16, 0x4, R176 ;  /* 0x0000000410b07825 */ /* 0x000fe200078e02b0 */
[----:B------:R-:W4:Y:S01]  /*65e0*/  LDC R142, c[0x0][0x230] ;  /* 0x00008c00ff8e7b82 */ /* 0x000f220000000800 */
[----:B------:R-:W-:Y:S01]  /*65f0*/  LDGSTS.E [R203+0x1c000], desc[UR16][R172.64], !P3 ;  /* 0x1c000000accb7fae */ /* 0x000fe2000d921850 */
[----:B------:R-:W-:Y:S01]  /*6600*/  ISETP.GE.U32.AND P3, PT, R4, 0x7fffffaa, PT ;  /* 0x7fffffaa0400780c */ /* 0x000fe20003f66070 */
[----:B------:R-:W-:Y:S02]  /*6610*/  VIADD R4, R145, 0xffffffc7 ;  /* 0xffffffc791047836 */ /* 0x000fe40000000000 */
[----:B------:R1:W-:Y:S03]  /*6620*/  STL [R1+0x6c], RZ ;  /* 0x00006cff01007387 */ /* 0x0003e60000100800 */
[----:B------:R-:W4:Y:S01]  /*6630*/  LDC R145, c[0x0][0x230] ;  /* 0x00008c00ff917b82 */ /* 0x000f220000000800 */
[----:B------:R1:W-:Y:S04]  /*6640*/  STL [R1+0x70], RZ ;  /* 0x000070ff01007387 */ /* 0x0003e80000100800 */
[----:B------:R1:W-:Y:S01]  /*6650*/  STL [R1+0x74], RZ ;  /* 0x000074ff01007387 */ /* 0x0003e20000100800 */
[----:B------:R-:W-:-:S02]  /*6660*/  IMAD.WIDE R178, R16, 0x4, R178 ;  /* 0x0000000410b27825 */ /* 0x000fc400078e02b2 */
[----:B------:R-:W4:Y:S01]  /*6670*/  LDC R143, c[0x0][0x230] ;  /* 0x00008c00ff8f7b82 */ /* 0x000f220000000800 */
[----:B------:R1:W-:Y:S04]  /*6680*/  STL [R1+0x78], RZ ;  /* 0x000078ff01007387 */ /* 0x0003e80000100800 */
[----:B------:R1:W-:Y:S04]  /*6690*/  STL [R1+0x7c], RZ ;  /* 0x00007cff01007387 */ /* 0x0003e80000100800 */
[----:B------:R-:W-:Y:S01]  /*66a0*/  LDGSTS.E [R203+0x1c004], desc[UR16][R174.64], !P4 ;  /* 0x1c004000aecb7fae */ /* 0x000fe2000e121850 */
[----:B------:R-:W-:-:S03]  /*66b0*/  ISETP.GE.U32.AND P4, PT, R5, 0x7fffffa9, PT ;  /* 0x7fffffa90500780c */ /* 0x000fc60003f86070 */
[----:B------:R1:W-:Y:S04]  /*66c0*/  STL [R1+0x80], RZ ;  /* 0x000080ff01007387 */ /* 0x0003e80000100800 */
[----:B------:R1:W-:Y:S04]  /*66d0*/  STL [R1+0x84], RZ ;  /* 0x000084ff01007387 */ /* 0x0003e80000100800 */
[----:B------:R1:W-:Y:S01]  /*66e0*/  STL [R1+0x88], RZ ;  /* 0x000088ff01007387 */ /* 0x0003e20000100800 */
[----:B------:R-:W-:-:S03]  /*66f0*/  IMAD.WIDE R180, R16, 0x4, R180 ;  /* 0x0000000410b47825 */ /* 0x000fc600078e02b4 */
[----:B------:R1:W-:Y:S01]  /*6700*/  STL [R1+0x8c], RZ ;  /* 0x00008cff01007387 */ /* 0x0003e20000100800 */
[----:B------:R-:W-:-:S03]  /*6710*/  IMAD.WIDE R182, R16, 0x4, R182 ;  /* 0x0000000410b67825 */ /* 0x000fc600078e02b6 */
[----:B------:R1:W-:Y:S01]  /*6720*/  STL [R1+0x90], RZ ;  /* 0x000090ff01007387 */ /* 0x0003e20000100800 */
[----:B------:R-:W-:-:S03]  /*6730*/  IMAD.WIDE R184, R16, 0x4, R184 ;  /* 0x0000000410b87825 */ /* 0x000fc600078e02b8 */
[----:B------:R1:W-:Y:S01]  /*6740*/  STL [R1+0x94], RZ ;  /* 0x000094ff01007387 */ /* 0x0003e20000100800 */
[----:B------:R-:W-:-:S03]  /*6750*/  IMAD.WIDE R186, R16, 0x4, R186 ;  /* 0x0000000410ba7825 */ /* 0x000fc600078e02ba */
[----:B------:R1:W-:Y:S01]  /*6760*/  STL [R1+0x98], RZ ;  /* 0x000098ff01007387 */ /* 0x0003e20000100800 */
[----:B--2---:R-:W-:-:S03]  /*6770*/  VIADD R5, R147, 0xffffffc6 ;  /* 0xffffffc693057836 */ /* 0x004fc60000000000 */
[----:B------:R2:W-:Y:S04]  /*6780*/  STL [R1+0x9c], RZ ;  /* 0x00009cff01007387 */ /* 0x0005e80000100800 */
[----:B------:R2:W-:Y:S04]  /*6790*/  STL [R1+0xa0], RZ ;  /* 0x0000a0ff01007387 */ /* 0x0005e80000100800 */
[----:B------:R-:W-:Y:S04]  /*67a0*/  LDGSTS.E [R203+0x1c008], desc[UR16][R176.64], !P6 ;  /* 0x1c008000b0cb7fae */ /* 0x000fe8000f121850 */
[----:B------:R2:W-:Y:S01]  /*67b0*/  STL [R1+0xa4], RZ ;  /* 0x0000a4ff01007387 */ /* 0x0005e20000100800 */
[----:B------:R-:W-:-:S03]  /*67c0*/  ISETP.GE.U32.AND P6, PT, R4, 0x7fffffa8, PT ;  /* 0x7fffffa80400780c */ /* 0x000fc60003fc6070 */
[----:B------:R-:W-:Y:S04]  /*67d0*/  LDGSTS.E [R203+0x1c00c], desc[UR16][R178.64], !P0 ;  /* 0x1c00c000b2cb7fae */ /* 0x000fe8000c121850 */
[----:B------:R2:W-:Y:S01]  /*67e0*/  STL [R1+0xa8], RZ ;  /* 0x0000a8ff01007387 */ /* 0x0005e20000100800 */
[----:B-1----:R-:W-:-:S03]  /*67f0*/  VIADD R4, R144, 0xffffffc5 ;  /* 0xffffffc590047836 */ /* 0x002fc60000000000 */
[----:B------:R-:W-:Y:S04]  /*6800*/  LDGSTS.E [R204+0x1c000], desc[UR16][R180.64], !P1 ;  /* 0x1c000000b4cc7fae */ /* 0x000fe8000c921850 */
[----:B------:R2:W-:Y:S04]  /*6810*/  STL [R1+0xac], RZ ;  /* 0x0000acff01007387 */ /* 0x0005e80000100800 */
[----:B------:R-:W-:Y:S04]  /*6820*/  LDGSTS.E [R204+0x1c004], desc[UR16][R182.64], !P2 ;  /* 0x1c004000b6cc7fae */ /* 0x000fe8000d121850 */
[----:B------:R2:W-:Y:S04]  /*6830*/  STL [R1+0xb0], RZ ;  /* 0x0000b0ff01007387 */ /* 0x0005e80000100800 */
[----:B------:R-:W-:Y:S04]  /*6840*/  LDGSTS.E [R204+0x1c008], desc[UR16][R184.64], !P3 ;  /* 0x1c008000b8cc7fae */ /* 0x000fe8000d921850 */
[----:B------:R2:W-:Y:S04]  /*6850*/  STL [R1+0xb4], RZ ;  /* 0x0000b4ff01007387 */ /* 0x0005e80000100800 */
[----:B------:R-:W-:Y:S01]  /*6860*/  LDGSTS.E [R204+0x1c00c], desc[UR16][R186.64], !P4 ;  /* 0x1c00c000bacc7fae */ /* 0x000fe2000e121850 */
[----:B------:R-:W-:Y:S01]  /*6870*/  ISETP.GE.U32.AND P4, PT, R5, 0x7fffffa7, PT ;  /* 0x7fffffa70500780c */ /* 0x000fe20003f86070 */
[----:B---3--:R-:W-:-:S02]  /*6880*/  VIADD R5, R146, 0xffffffc3 ;  /* 0xffffffc392057836 */ /* 0x008fc40000000000 */
[----:B------:R2:W-:Y:S04]  /*6890*/  STL [R1+0xb8], RZ ;  /* 0x0000b8ff01007387 */ /* 0x0005e80000100800 */
[----:B------:R2:W-:Y:S01]  /*68a0*/  STL [R1+0xbc], RZ ;  /* 0x0000bcff01007387 */ /* 0x0005e20000100800 */
[----:B------:R-:W-:-:S03]  /*68b0*/  ISETP.GE.U32.AND P0, PT, R4, 0x7fffffa6, PT ;  /* 0x7fffffa60400780c */ /* 0x000fc60003f06070 */
[----:B------:R2:W-:Y:S01]  /*68c0*/  STL [R1+0xc0], RZ ;  /* 0x0000c0ff01007387 */ /* 0x0005e20000100800 */
[----:B-----5:R-:W-:-:S03]  /*68d0*/  VIADD R4, R148, 0xffffffc2 ;  /* 0xffffffc294047836 */ /* 0x020fc60000000000 */
[----:B------:R2:W-:Y:S01]  /*68e0*/  STL [R1+0xc4], RZ ;  /* 0x0000c4ff01007387 */ /* 0x0005e20000100800 */
[----:B------:R-:W-:-:S03]  /*68f0*/  IMAD.WIDE R188, R16, 0x4, R188 ;  /* 0x0000000410bc7825 */ /* 0x000fc600078e02bc */
[----:B------:R2:W-:Y:S01]  /*6900*/  STL [R1+0xc8], RZ ;  /* 0x0000c8ff01007387 */ /* 0x0005e20000100800 */
[----:B------:R-:W-:-:S03]  /*6910*/  ISETP.GE.U32.AND P3, PT, R5, 0x7fffffa4, PT ;  /* 0x7fffffa40500780c */ /* 0x000fc60003f66070 */
[----:B------:R2:W-:Y:S01]  /*6920*/  STL [R1+0xcc], RZ ;  /* 0x0000ccff01007387 */ /* 0x0005e20000100800 */
[----:B----4-:R-:W-:-:S03]  /*6930*/  VIADD R5, R145, 0xffffffc1 ;  /* 0xffffffc191057836 */ /* 0x010fc60000000000 */
[----:B------:R2:W-:Y:S01]  /*6940*/  STL [R1+0xd0], RZ ;  /* 0x0000d0ff01007387 */ /* 0x0005e20000100800 */
[----:B------:R-:W-:-:S03]  /*6950*/  VIADD R142, R142, 0xffffffc4 ;  /* 0xffffffc48e8e7836 */ /* 0x000fc60000000000 */
[----:B------:R2:W-:Y:S01]  /*6960*/  STL [R1+0xd4], RZ ;  /* 0x0000d4ff01007387 */ /* 0x0005e20000100800 */
[----:B------:R-:W-:-:S03]  /*6970*/  ISETP.GE.U32.AND P2, PT, R4, 0x7fffffa3, PT ;  /* 0x7fffffa30400780c */ /* 0x000fc60003f46070 */
[----:B------:R2:W-:Y:S01]  /*6980*/  STL [R1+0xd8], RZ ;  /* 0x0000d8ff01007387 */ /* 0x0005e20000100800 */
[----:B------:R-:W-:-:S03]  /*6990*/  SEL R4, RZ, 0x4, P5 ;  /* 0x00000004ff047807 */ /* 0x000fc60002800000 */
[----:B------:R2:W-:Y:S01]  /*69a0*/  STL [R1+0xdc], RZ ;  /* 0x0000dcff01007387 */ /* 0x0005e20000100800 */
[----:B------:R-:W-:-:S03]  /*69b0*/  ISETP.GE.U32.AND P5, PT, R5, 0x7fffffa2, PT ;  /* 0x7fffffa20500780c */ /* 0x000fc60003fa6070 */
[----:B------:R2:W-:Y:S01]  /*69c0*/  STL [R1+0xe0], RZ ;  /* 0x0000e0ff01007387 */ /* 0x0005e20000100800 */
[----:B------:R-:W-:-:S03]  /*69d0*/  IMAD.WIDE R190, R16, 0x4, R190 ;  /* 0x0000000410be7825 */ /* 0x000fc600078e02be */
[----:B------:R2:W-:Y:S01]  /*69e0*/  STL [R1+0xe4], RZ ;  /* 0x0000e4ff01007387 */ /* 0x0005e20000100800 */
[----:B------:R-:W-:-:S03]  /*69f0*/  VIADD R5, R143, 0xffffffc0 ;  /* 0xffffffc08f057836 */ /* 0x000fc60000000000 */
[----:B------:R-:W-:Y:S01]  /*6a00*/  LDGSTS.E [R202+0x1c000], desc[UR16][R188.64], !P6 ;  /* 0x1c000000bcca7fae */ /* 0x000fe2000f121850 */
[----:B------:R-:W-:-:S03]  /*6a10*/  ISETP.GT.AND P6, PT, R209, 0x3f, PT ;  /* 0x0000003fd100780c */ /* 0x000fc60003fc4270 */
[----:B------:R2:W-:Y:S01]  /*6a20*/  STL [R1+0xe8], RZ ;  /* 0x0000e8ff01007387 */ /* 0x0005e20000100800 */
[----:B------:R-:W-:-:S03]  /*6a30*/  ISETP.GE.U32.AND P1, PT, R142, 0x7fffffa5, PT ;  /* 0x7fffffa58e00780c */ /* 0x000fc60003f26070 */
[----:B------:R2:W-:Y:S01]  /*6a40*/  STL [R1+0xec], RZ ;  /* 0x0000ecff01007387 */ /* 0x0005e20000100800 */
[----:B------:R-:W-:-:S03]  /*6a50*/  SEL R4, R4, RZ, P6 ;  /* 0x000000ff04047207 */ /* 0x000fc60003000000 */
[----:B------:R2:W-:Y:S04]  /*6a60*/  STL [R1+0xf0], RZ ;  /* 0x0000f0ff01007387 */ /* 0x0005e80000100800 */
[----:B------:R2:W-:Y:S04]  /*6a70*/  STL [R1+0xf4], RZ ;  /* 0x0000f4ff01007387 */ /* 0x0005e80000100800 */
[----:B------:R2:W-:Y:S04]  /*6a80*/  STL [R1+0xf8], RZ ;  /* 0x0000f8ff01007387 */ /* 0x0005e80000100800 */
[----:B------:R2:W-:Y:S01]  /*6a90*/  STL [R1+0xfc], RZ ;  /* 0x0000fcff01007387 */ /* 0x0005e20000100800 */
[----:B------:R-:W-:-:S03]  /*6aa0*/  ISETP.NE.U32.AND P6, PT, R4, RZ, PT ;  /* 0x000000ff0400720c */ /* 0x000fc60003fc5070 */
[----:B------:R-:W-:Y:S01]  /*6ab0*/  LDGSTS.E [R202+0x1c004], desc[UR16][R190.64], !P4 ;  /* 0x1c004000beca7fae */ /* 0x000fe2000e121850 */
[----:B------:R-:W-:-:S03]  /*6ac0*/  ISETP.GE.U32.AND P4, PT, R5, 0x7fffffa1, PT ;  /* 0x7fffffa10500780c */ /* 0x000fc60003f86070 */
        /* <DEDUP_REMOVED lines=9> */
[----:B------:R-:W-:-:S03]  /*6b60*/  IMAD.SHL.U32 R4, R3, 0x20, RZ ;  /* 0x0000002003047824 */ /* 0x000fc600078e00ff */
        /* <DEDUP_REMOVED lines=8> */
[----:B------:R-:W-:Y:S04]  /*6bf0*/  LDGSTS.E [R202+0x1c008], desc[UR16][R192.64], !P0 ;  /* 0x1c008000c0ca7fae */ /* 0x000fe8000c121850 */
        /* <DEDUP_REMOVED lines=17> */
[----:B------:R-:W0:Y:S04]  /*6d10*/  LDGDEPBAR ;  /* 0x00000000000079af */ /* 0x000e280000000000 */
[----:B------:R2:W-:Y:S01]  /*6d20*/  STL [R1+0x13c], RZ ;  /* 0x00013cff01007387 */ /* 0x0005e20000100800 */
[----:B------:R-:W-:-:S03]  /*6d30*/  IMAD.WIDE R124, R4, 0x4, R124 ;  /* 0x00000004047c7825 */ /* 0x000fc600078e027c */
[----:B------:R-:W-:Y:S04]  /*6d40*/  LDGSTS.E [R14+0x8000], desc[UR16][R138.64], P6 ;  /* 0x080000008a0e7fae */ /* 0x000fe8000b121850 */
        /* <DEDUP_REMOVED lines=143> */
[----:B------:R-:W-:Y:S01]  /*7640*/  LDGSTS.E [R8+0xc200], desc[UR16][R44.64], P6 ;  /* 0x0c2000002c087fae */ /* 0x000fe2000b121850 */
[----:B------:R-:W-:-:S03]  /*7650*/  IMAD.WIDE R26, R4, 0x4, R26 ;  /* 0x00000004041a7825 */ /* 0x000fc600078e021a */
[----:B------:R-:W-:Y:S01]  /*7660*/  LDGSTS.E [R8+0xc600], desc[UR16][R42.64], P6 ;  /* 0x0c6000002a087fae */ /* 0x000fe2000b121850 */
[----:B------:R-:W-:-:S03]  /*7670*/  ISETP.GE.AND P0, PT, R209, 0x20, PT ;  /* 0x00000020d100780c */ /* 0x000fc60003f06270 */
[----:B------:R-:W-:Y:S01]  /*7680*/  LDGSTS.E [R8+0xca00], desc[UR16][R40.64], P6 ;  /* 0x0ca0000028087fae */ /* 0x000fe2000b121850 */
[----:B------:R-:W-:-:S03]  /*7690*/  IMAD.WIDE R24, R4, 0x4, R24 ;  /* 0x0000000404187825 */ /* 0x000fc600078e0218 */
        /* <DEDUP_REMOVED lines=10> */
[----:B------:R-:W-:Y:S04]  /*7740*/  LDGSTS.E [R8+0xe200], desc[UR16][R28.64], P6 ;  /* 0x0e2000001c087fae */ /* 0x000fe8000b121850 */
[----:B------:R-:W-:Y:S04]  /*7750*/  LDGSTS.E [R8+0xe600], desc[UR16][R26.64], P6 ;  /* 0x0e6000001a087fae */ /* 0x000fe8000b121850 */
[----:B------:R1:W-:Y:S04]  /*7760*/  LDGSTS.E [R8+0xea00], desc[UR16][R24.64], P6 ;  /* 0x0ea0000018087fae */ /* 0x0003e8000b121850 */
[----:B------:R2:W-:Y:S04]  /*7770*/  LDGSTS.E [R8+0xee00], desc[UR16][R22.64], P6 ;  /* 0x0ee0000016087fae */ /* 0x0005e8000b121850 */
[----:B------:R2:W-:Y:S04]  /*7780*/  LDGSTS.E [R8+0xf200], desc[UR16][R20.64], P6 ;  /* 0x0f20000014087fae */ /* 0x0005e8000b121850 */
[----:B------:R2:W-:Y:S04]  /*7790*/  LDGSTS.E [R8+0xf600], desc[UR16][R18.64], P6 ;  /* 0x0f60000012087fae */ /* 0x0005e8000b121850 */
[----:B------:R2:W-:Y:S04]  /*77a0*/  LDGSTS.E [R8+0xfa00], desc[UR16][R12.64], P6 ;  /* 0x0fa000000c087fae */ /* 0x0005e8000b121850 */
[----:B------:R2:W-:Y:S01]  /*77b0*/  LDGSTS.E [R8+0xfe00], desc[UR16][R10.64], P6 ;  /* 0x0fe000000a087fae */ /* 0x0005e2000b121850 */
[----:B-1----:R-:W-:-:S03]  /*77c0*/  CS2R R24, SRZ ;  /* 0x0000000000187805 */ /* 0x002fc6000001ff00 */
[----:B------:R-:W0:Y:S01]  /*77d0*/  LDGDEPBAR ;  /* 0x00000000000079af */ /* 0x000e220000000000 */
[----:B------:R-:W-:Y:S02]  /*77e0*/  CS2R R26, SRZ ;  /* 0x00000000001a7805 */ /* 0x000fe4000001ff00 */
[----:B------:R-:W-:Y:S02]  /*77f0*/  CS2R R28, SRZ ;  /* 0x00000000001c7805 */ /* 0x000fe4000001ff00 */
[----:B------:R-:W-:Y:S02]  /*7800*/  CS2R R30, SRZ ;  /* 0x00000000001e7805 */ /* 0x000fe4000001ff00 */
[----:B------:R-:W-:Y:S02]  /*7810*/  CS2R R32, SRZ ;  /* 0x0000000000207805 */ /* 0x000fe4000001ff00 */
[----:B------:R-:W-:Y:S02]  /*7820*/  CS2R R34, SRZ ;  /* 0x0000000000227805 */ /* 0x000fe4000001ff00 */
[----:B------:R-:W-:-:S02]  /*7830*/  CS2R R36, SRZ ;  /* 0x0000000000247805 */ /* 0x000fc4000001ff00 */
        /* <DEDUP_REMOVED lines=56> */
[----:B------:R-:W-:Y:S01]  /*7bc0*/  CS2R R150, SRZ ;  /* 0x0000000000967805 */ /* 0x000fe2000001ff00 */
[----:B--2---:R-:W-:Y:S06]  /*7bd0*/  @!P0 BRA `(.L_x_0) ;  /* 0x00000070004c8947 */ /* 0x004fec0003800000 */
[----:B------:R-:W2:Y:S01]  /*7be0*/  LDL.LU R210, [R1+0x2bc] ;  /* 0x0002bc0001d27983 */ /* 0x000ea20000300800 */
[----:B------:R-:W-:Y:S01]  /*7bf0*/  SHF.R.S32.HI R7, RZ, 0x1f, R2 ;  /* 0x0000001fff077819 */ /* 0x000fe20000011402 */
[C---:B------:R-:W-:Y:S01]  /*7c00*/  IMAD.SHL.U32 R27, R4.reuse, 0x8, RZ ;  /* 0x00000008041b7824 */ /* 0x040fe200078e00ff */
[----:B------:R-:W-:Y:S01]  /*7c10*/  SHF.R.S32.HI R3, RZ, 0x1f, R4 ;  /* 0x0000001fff037819 */ /* 0x000fe20000011404 */
[----:B------:R-:W-:Y:S01]  /*7c20*/  STL [R1+0x390], R15 ;  /* 0x0003900f01007387 */ /* 0x000fe20000100800 */
[----:B------:R-:W-:Y:S02]  /*7c30*/  SHF.R.S32.HI R17, RZ, 0x1f, R212 ;  /* 0x0000001fff117819 */ /* 0x000fe400000114d4 */
[----:B------:R-:W-:Y:S01]  /*7c40*/  SHF.L.U64.HI R25, R4, 0x3, R3 ;  /* 0x0000000304197819 */ /* 0x000fe20000010203 */
[----:B------:R-:W-:Y:S01]  /*7c50*/  STL [R1+0x38c], R9 ;  /* 0x00038c0901007387 */ /* 0x000fe20000100800 */
[----:B------:R-:W-:Y:S02]  /*7c60*/  LEA R18, P0, R212, R27, 0x2 ;  /* 0x0000001bd4127211 */ /* 0x000fe400078010ff */
[----:B------:R-:W-:Y:S01]  /*7c70*/  SHF.R.S32.HI R6, RZ, 0x1f, R211 ;  /* 0x0000001fff067819 */ /* 0x000fe200000114d3 */
[----:B------:R1:W-:Y:S01]  /*7c80*/  STL [R1+0x388], R0 ;  /* 0x0003880001007387 */ /* 0x0003e20000100800 */
[----:B------:R-:W-:-:S03]  /*7c90*/  SHF.R.S32.HI R8, RZ, 0x1f, R209 ;  /* 0x0000001fff087819 */ /* 0x000fc600000114d1 */
[----:B------:R-:W3:Y:S04]  /*7ca0*/  LDL.LU R143, [R1+0x200] ;  /* 0x00020000018f7983 */ /* 0x000ee80000300800 */
[----:B------:R-:W4:Y:S01]  /*7cb0*/  LDL.LU R144, [R1+0x204] ;  /* 0x0002040001907983 */ /* 0x000f220000300800 */
[----:B-1----:R-:W-:-:S05]  /*7cc0*/  SHF.L.U64.HI R0, R2, 0x2, R7 ;  /* 0x0000000202007819 */ /* 0x002fca0000010207 */
[----:B------:R-:W-:Y:S04]  /*7cd0*/  STL [R1+0x330], R0 ;  /* 0x0003300001007387 */ /* 0x000fe80000100800 */
[----:B------:R-:W4:Y:S04]  /*7ce0*/  LDL.LU R145, [R1+0x208] ;  /* 0x0002080001917983 */ /* 0x000f280000300800 */
        /* <DEDUP_REMOVED lines=8> */
[----:B------:R-:W4:Y:S01]  /*7d70*/  LDL.LU R149, [R1+0x22c] ;  /* 0x00022c0001957983 */ /* 0x000f220000300800 */
[----:B------:R-:W-:-:S02]  /*7d80*/  LEA.HI.X R17, R212, R25, R17, 0x2, P0 ;  /* 0x00000019d4117211 */ /* 0x000fc400000f1411 */
[----:B------:R-:W-:Y:S02]  /*7d90*/  SHF.R.S32.HI R10, RZ, 0x1f, R213 ;  /* 0x0000001fff0a7819 */ /* 0x000fe400000114d5 */
[-C--:B------:R-:W-:Y:S02]  /*7da0*/  LEA R20, P0, R213, R27.reuse, 0x2 ;  /* 0x0000001bd5147211 */ /* 0x080fe400078010ff */
[----:B------:R-:W-:Y:S02]  /*7db0*/  SHF.R.S32.HI R21, RZ, 0x1f, R214 ;  /* 0x0000001fff157819 */ /* 0x000fe400000114d6 */
[----:B------:R-:W-:Y:S02]  /*7dc0*/  LEA R22, P1, R214, R27, 0x2 ;  /* 0x0000001bd6167211 */ /* 0x000fe400078210ff */
[----:B------:R-:W-:Y:S02]  /*7dd0*/  SHF.L.U64.HI R2, R211, 0x2, R6 ;  /* 0x00000002d3027819 */ /* 0x000fe40000010206 */
[----:B------:R-:W-:-:S02]  /*7de0*/  SHF.R.S32.HI R6, RZ, 0x1f, R215 ;  /* 0x0000001fff067819 */ /* 0x000fc400000114d7 */
[-C--:B------:R-:W-:Y:S02]  /*7df0*/  LEA R152, P2, R215, R27.reuse, 0x2 ;  /* 0x0000001bd7987211 */ /* 0x080fe400078410ff */
[----:B------:R-:W-:Y:S02]  /*7e00*/  SHF.R.S32.HI R153, RZ, 0x1f, R216 ;  /* 0x0000001fff997819 */ /* 0x000fe400000114d8 */
[----:B------:R-:W-:Y:S02]  /*7e10*/  LEA R154, P3, R216, R27, 0x2 ;  /* 0x0000001bd89a7211 */ /* 0x000fe400078610ff */
[-C--:B------:R-:W-:Y:S02]  /*7e20*/  LEA.HI.X R19, R213, R25.reuse, R10, 0x2, P0 ;  /* 0x00000019d5137211 */ /* 0x080fe400000f140a */
[----:B------:R-:W-:Y:S02]  /*7e30*/  LEA.HI.X R21, R214, R25, R21, 0x2, P1 ;  /* 0x00000019d6157211 */ /* 0x000fe400008f1415 */
        /* <DEDUP_REMOVED lines=76> */
[----:B------:R-:W-:Y:S02]  /*8300*/  LEA.HI.X R199, R239, R25, R6, 0x2, P2 ;  /* 0x00000019efc77211 */ /* 0x000fe400010f1406 */
[----:B------:R-:W-:Y:S02]  /*8310*/  LEA.HI R8, R8, R209, RZ, 0x5 ;  /* 0x000000d108087211 */ /* 0x000fe400078f28ff */
[----:B------:R-:W-:-:S02]  /*8320*/  LEA.HI.X R201, R240, R25, R201, 0x2, P3 ;  /* 0x00000019f0c97211 */ /* 0x000fc400018f14c9 */
[----:B------:R-:W-:Y:S02]  /*8330*/  SHF.R.S32.HI R6, RZ, 0x1f, R243 ;  /* 0x0000001fff067819 */ /* 0x000fe400000114f3 */
[----:B------:R-:W-:Y:S02]  /*8340*/  LEA R208, P2, R243, R27, 0x2 ;  /* 0x0000001bf3d07211 */ /* 0x000fe400078410ff */
[----:B------:R-:W-:Y:S02]  /*8350*/  SHF.R.S32.HI R209, RZ, 0x1f, R244 ;  /* 0x0000001fffd17819 */ /* 0x000fe400000114f4 */
[-C--:B------:R-:W-:Y:S02]  /*8360*/  LEA.HI.X R203, R241, R25.reuse, R10, 0x2, P0 ;  /* 0x00000019f1cb7211 */ /* 0x080fe400000f140a */
[----:B------:R-:W-:Y:S02]  /*8370*/  LEA.HI.X R205, R242, R25, R205, 0x2, P1 ;  /* 0x00000019f2cd7211 */ /* 0x000fe400008f14cd */
[----:B------:R-:W-:-:S02]  /*8380*/  SHF.R.S32.HI R10, RZ, 0x1f, R245 ;  /* 0x0000001fff0a7819 */ /* 0x000fc400000114f5 */
[-C--:B------:R-:W-:Y:S02]  /*8390*/  LEA R212, P0, R245, R27.reuse, 0x2 ;  /* 0x0000001bf5d47211 */ /* 0x080fe400078010ff */
[----:B------:R-:W-:Y:S02]  /*83a0*/  SHF.R.S32.HI R213, RZ, 0x1f, R246 ;  /* 0x0000001fffd57819 */ /* 0x000fe400000114f6 */
[----:B------:R-:W-:Y:S02]  /*83b0*/  LEA R214, P1, R246, R27, 0x2 ;  /* 0x0000001bf6d67211 */ /* 0x000fe400078210ff */
[----:B------:R-:W-:Y:S02]  /*83c0*/  LEA.HI.X R207, R243, R25, R6, 0x2, P2 ;  /* 0x00000019f3cf7211 */ /* 0x000fe400010f1406 */
[----:B------:R-:W-:Y:S02]  /*83d0*/  SHF.R.S32.HI R6, RZ, 0x1f, R247 ;  /* 0x0000001fff067819 */ /* 0x000fe400000114f7 */
[----:B------:R-:W-:-:S02]  /*83e0*/  LEA R216, P2, R247, R27, 0x2 ;  /* 0x0000001bf7d87211 */ /* 0x000fc400078410ff */
[----:B------:R-:W-:Y:S02]  /*83f0*/  SHF.R.S32.HI R217, RZ, 0x1f, R248 ;  /* 0x0000001fffd97819 */ /* 0x000fe400000114f8 */
[-C--:B------:R-:W-:Y:S02]  /*8400*/  LEA.HI.X R211, R245, R25.reuse, R10, 0x2, P0 ;  /* 0x00000019f5d37211 */ /* 0x080fe400000f140a */
[----:B------:R-:W-:Y:S02]  /*8410*/  LEA.HI.X R213, R246, R25, R213, 0x2, P1 ;  /* 0x00000019f6d57211 */ /* 0x000fe400008f14d5 */
[----:B------:R-:W-:Y:S02]  /*8420*/  SHF.R.S32.HI R10, RZ, 0x1f, R249 ;  /* 0x0000001fff0a7819 */ /* 0x000fe400000114f9 */
[----:B------:R-:W-:Y:S02]  /*8430*/  LEA R220, P0, R249, R27, 0x2 ;  /* 0x0000001bf9dc7211 */ /* 0x000fe400078010ff */
[----:B------:R-:W-:-:S02]  /*8440*/  SHF.R.S32.HI R221, RZ, 0x1f, R250 ;  /* 0x0000001fffdd7819 */ /* 0x000fc400000114fa */
[----:B------:R-:W-:Y:S02]  /*8450*/  LEA R222, P1, R250, R27, 0x2 ;  /* 0x0000001bfade7211 */ /* 0x000fe400078210ff */
[----:B--2---:R-:W-:-:S04]  /*8460*/  SHF.R.S32.HI R11, RZ, 0x1f, R210 ;  /* 0x0000001fff0b7819 */ /* 0x004fc800000114d2 */
[----:B------:R-:W-:Y:S02]  /*8470*/  SHF.L.U64.HI R11, R210, 0x2, R11 ;  /* 0x00000002d20b7819 */ /* 0x000fe4000001020b */
[----:B------:R-:W-:-:S04]  /*8480*/  LEA R210, P3, R244, R27, 0x2 ;  /* 0x0000001bf4d27211 */ /* 0x000fc800078610ff */
[----:B------:R-:W-:Y:S02]  /*8490*/  LEA.HI.X R209, R244, R25, R209, 0x2, P3 ;  /* 0x00000019f4d17211 */ /* 0x000fe400018f14d1 */
[C---:B------:R-:W-:Y:S02]  /*84a0*/  LEA R218, P3, R248.reuse, R27, 0x2 ;  /* 0x0000001bf8da7211 */ /* 0x040fe400078610ff */
[-C--:B------:R-:W-:Y:S02]  /*84b0*/  LEA.HI.X R215, R247, R25.reuse, R6, 0x2, P2 ;  /* 0x00000019f7d77211 */ /* 0x080fe400010f1406 */
[----:B------:R-:W-:Y:S02]  /*84c0*/  LEA.HI.X R217, R248, R25, R217, 0x2, P3 ;  /* 0x00000019f8d97211 */ /* 0x000fe400018f14d9 */
[----:B------:R-:W-:Y:S02]  /*84d0*/  SHF.R.S32.HI R6, RZ, 0x1f, R251 ;  /* 0x0000001fff067819 */ /* 0x000fe400000114fb */
[----:B------:R-:W-:-:S02]  /*84e0*/  LEA R224, P2, R251, R27, 0x2 ;  /* 0x0000001bfbe07211 */ /* 0x000fc400078410ff */
[----:B------:R-:W-:Y:S02]  /*84f0*/  SHF.R.S32.HI R225, RZ, 0x1f, R252 ;  /* 0x0000001fffe17819 */ /* 0x000fe400000114fc */
[----:B------:R-:W-:Y:S02]  /*8500*/  LEA R226, P3, R252, R27, 0x2 ;  /* 0x0000001bfce27211 */ /* 0x000fe400078610ff */
[-C--:B------:R-:W-:Y:S01]  /*8510*/  LEA.HI.X R219, R249, R25.reuse, R10, 0x2, P0 ;  /* 0x00000019f9db7211 */ /* 0x080fe200000f140a */
[----:B------:R1:W-:Y:S01]  /*8520*/  STL [R1+0x394], R2 ;  /* 0x0003940201007387 */ /* 0x0003e20000100800 */
[----:B------:R-:W-:Y:S02]  /*8530*/  LEA.HI.X R221, R250, R25, R221, 0x2, P1 ;  /* 0x00000019fadd7211 */ /* 0x000fe400008f14dd */
[----:B---3--:R-:W-:Y:S02]  /*8540*/  SHF.R.S32.HI R14, RZ, 0x1f, R143 ;  /* 0x0000001fff0e7819 */ /* 0x008fe4000001148f */
[----:B------:R-:W-:Y:S01]  /*8550*/  LEA R228, P0, R143, R27, 0x2 ;  /* 0x0000001b8fe47211 */ /* 0x000fe200078010ff */
[----:B------:R-:W-:Y:S01]  /*8560*/  STL [R1+0x398], R8 ;  /* 0x0003980801007387 */ /* 0x000fe20000100800 */
[----:B----4-:R-:W-:-:S02]  /*8570*/  SHF.R.S32.HI R12, RZ, 0x1f, R144 ;  /* 0x0000001fff0c7819 */ /* 0x010fc40000011490 */
[----:B------:R-:W-:Y:S01]  /*8580*/  LEA R230, P1, R144, R27, 0x2 ;  /* 0x0000001b90e67211 */ /* 0x000fe200078210ff */
[----:B------:R-:W2:Y:S01]  /*8590*/  LDL.LU R141, [R1+0x230] ;  /* 0x00023000018d7983 */ /* 0x000ea20000300800 */
[-C--:B------:R-:W-:Y:S02]  /*85a0*/  LEA.HI.X R223, R251, R25.reuse, R6, 0x2, P2 ;  /* 0x00000019fbdf7211 */ /* 0x080fe400010f1406 */
[----:B------:R-:W-:Y:S01]  /*85b0*/  LEA.HI.X R225, R252, R25, R225, 0x2, P3 ;  /* 0x00000019fce17211 */ /* 0x000fe200018f14e1 */
[----:B------:R-:W3:Y:S01]  /*85c0*/  LDL.LU R142, [R1+0x234] ;  /* 0x00023400018e7983 */ /* 0x000ee20000300800 */
[----:B------:R-:W-:Y:S02]  /*85d0*/  SHF.R.S32.HI R10, RZ, 0x1f, R145 ;  /* 0x0000001fff0a7819 */ /* 0x000fe40000011491 */
[----:B------:R-:W-:Y:S02]  /*85e0*/  LEA R232, P2, R145, R27, 0x2 ;  /* 0x0000001b91e87211 */ /* 0x000fe400078410ff */
[----:B------:R-:W-:-:S02]  /*85f0*/  SHF.R.S32.HI R6, RZ, 0x1f, R146 ;  /* 0x0000001fff067819 */ /* 0x000fc40000011492 */
[----:B------:R-:W-:Y:S02]  /*8600*/  LEA R234, P3, R146, R27, 0x2 ;  /* 0x0000001b92ea7211 */ /* 0x000fe400078610ff */
[-C--:B------:R-:W-:Y:S02]  /*8610*/  LEA.HI.X R227, R143, R25.reuse, R14, 0x2, P0 ;  /* 0x000000198fe37211 */ /* 0x080fe400000f140e */
[----:B------:R-:W-:Y:S01]  /*8620*/  LEA.HI.X R229, R144, R25, R12, 0x2, P1 ;  /* 0x0000001990e57211 */ /* 0x000fe200008f140c */
[----:B------:R-:W4:Y:S01]  /*8630*/  LDL.LU R143, [R1+0x238] ;  /* 0x00023800018f7983 */ /* 0x000f220000300800 */
[----:B------:R-:W-:Y:S02]  /*8640*/  SHF.R.S32.HI R14, RZ, 0x1f, R147 ;  /* 0x0000001fff0e7819 */ /* 0x000fe40000011493 */
[----:B------:R-:W-:Y:S01]  /*8650*/  LEA R236, P0, R147, R27, 0x2 ;  /* 0x0000001b93ec7211 */ /* 0x000fe200078010ff */
[----:B------:R-:W4:Y:S01]  /*8660*/  LDL.LU R144, [R1+0x23c] ;  /* 0x00023c0001907983 */ /* 0x000f220000300800 */
        /* <DEDUP_REMOVED lines=8> */
[----:B------:R-:W-:-:S02]  /*86f0*/  LEA.HI.X R235, R147, R25, R14, 0x2, P0 ;  /* 0x0000001993eb7211 */ /* 0x000fc400000f140e */
[----:B------:R-:W-:Y:S01]  /*8700*/  SHF.R.S32.HI R10, RZ, 0x1f, R150 ;  /* 0x0000001fff0a7819 */ /* 0x000fe20000011496 */
[----:B------:R-:W4:Y:S01]  /*8710*/  LDL.LU R147, [R1+0x248] ;  /* 0x0002480001937983 */ /* 0x000f220000300800 */
[----:B------:R-:W-:Y:S02]  /*8720*/  LEA R240, P2, R150, R27, 0x2 ;  /* 0x0000001b96f07211 */ /* 0x000fe400078410ff */
[----:B------:R-:W-:Y:S02]  /*8730*/  LEA.HI.X R237, R148, R25, R12, 0x2, P1 ;  /* 0x0000001994ed7211 */ /* 0x000fe400008f140c */
[----:B------:R-:W4:Y:S01]  /*8740*/  LDL.LU R148, [R1+0x24c] ;  /* 0x00024c0001947983 */ /* 0x000f220000300800 */
[----:B------:R-:W-:Y:S02]  /*8750*/  SHF.R.S32.HI R14, RZ, 0x1f, R151 ;  /* 0x0000001fff0e7819 */ /* 0x000fe40000011497 */
[----:B------:R-:W-:Y:S02]  /*8760*/  LEA R244, P0, R151, R27, 0x2 ;  /* 0x0000001b97f47211 */ /* 0x000fe400078010ff */
[----:B------:R-:W-:-:S02]  /*8770*/  LEA.HI.X R241, R13, R25, R6, 0x2, P3 ;  /* 0x000000190df17211 */ /* 0x000fc400018f1406 */
[-C--:B------:R-:W-:Y:S01]  /*8780*/  LEA.HI.X R239, R150, R25.reuse, R10, 0x2, P2 ;  /* 0x0000001996ef7211 */ /* 0x080fe200010f140a */
[----:B------:R-:W4:Y:S01]  /*8790*/  LDL.LU R13, [R1+0x258] ;  /* 0x00025800010d7983 */ /* 0x000f220000300800 */
[----:B------:R-:W-:-:S03]  /*87a0*/  LEA.HI.X R243, R151, R25, R14, 0x2, P0 ;  /* 0x0000001997f37211 */ /* 0x000fc600000f140e */
[----:B------:R-:W4:Y:S04]  /*87b0*/  LDL.LU R150, [R1+0x2b4] ;  /* 0x0002b40001967983 */ /* 0x000f280000300800 */
[----:B------:R-:W4:Y:S01]  /*87c0*/  LDL R151, [R1+0x2b8] ;  /* 0x0002b80001977983 */ /* 0x000f220000100800 */
[----:B------:R-:W-:Y:S02]  /*87d0*/  SHF.R.S32.HI R6, RZ, 0x1f, R149 ;  /* 0x0000001fff067819 */ /* 0x000fe40000011495 */
[----:B------:R-:W-:-:S04]  /*87e0*/  LEA R250, P3, R149, R27, 0x2 ;  /* 0x0000001b95fa7211 */ /* 0x000fc800078610ff */
[----:B------:R-:W-:Y:S02]  /*87f0*/  LEA.HI.X R249, R149, R25, R6, 0x2, P3 ;  /* 0x0000001995f97211 */ /* 0x000fe400018f1406 */
[----:B------:R-:W4:Y:S01]  /*8800*/  LDL.LU R149, [R1+0x2c0] ;  /* 0x0002c00001957983 */ /* 0x000f220000300800 */
[----:B------:R-:W-:Y:S02]  /*8810*/  SHF.R.S32.HI R10, RZ, 0x1f, R140 ;  /* 0x0000001fff0a7819 */ /* 0x000fe4000001148c */
[C---:B------:R-:W-:Y:S02]  /*8820*/  LEA R248, P2, R140.reuse, R27, 0x2 ;  /* 0x0000001b8cf87211 */ /* 0x040fe400078410ff */
[----:B------:R-:W-:Y:S02]  /*8830*/  SHF.R.S32.HI R12, RZ, 0x1f, R139 ;  /* 0x0000001fff0c7819 */ /* 0x000fe4000001148b */
[----:B------:R-:W-:Y:S02]  /*8840*/  LEA.HI.X R247, R140, R25, R10, 0x2, P2 ;  /* 0x000000198cf77211 */ /* 0x000fe400010f140a */
[----:B------:R-:W-:-:S04]  /*8850*/  LEA R246, P1, R139, R27, 0x2 ;  /* 0x0000001b8bf67211 */ /* 0x000fc800078210ff */
[----:B------:R-:W-:Y:S02]  /*8860*/  LEA.HI.X R245, R139, R25, R12, 0x2, P1 ;  /* 0x000000198bf57211 */ /* 0x000fe400008f140c */
[----:B------:R-:W-:Y:S02]  /*8870*/  IADD3 R18, P5, R18, UR8, RZ ;  /* 0x0000000812127c10 */ /* 0x000fe4000ffbe0ff */
[----:B------:R-:W-:Y:S02]  /*8880*/  IADD3 R154, P6, R154, UR8, RZ ;  /* 0x000000089a9a7c10 */ /* 0x000fe4000ffde0ff */
[----:B------:R-:W-:Y:S02]  /*8890*/  IADD3 R20, P4, R20, UR8, RZ ;  /* 0x0000000814147c10 */ /* 0x000fe4000ff9e0ff */
[----:B------:R-:W-:Y:S02]  /*88a0*/  IADD3.X R17, R17, UR9, RZ, P5, !PT ;  /* 0x0000000911117c10 */ /* 0x000fe4000affe4ff */
[----:B------:R-:W-:-:S02]  /*88b0*/  IADD3 R156, P5, R156, UR8, RZ ;  /* 0x000000089c9c7c10 */ /* 0x000fc4000ffbe0ff */
[----:B------:R-:W-:Y:S02]  /*88c0*/  IADD3.X R153, R153, UR9, RZ, P6, !PT ;  /* 0x0000000999997c10 */ /* 0x000fe4000b7fe4ff */
[----:B------:R-:W-:Y:S02]  /*88d0*/  IADD3.X R19, R19, UR9, RZ, P4, !PT ;  /* 0x0000000913137c10 */ /* 0x000fe4000a7fe4ff */
        /* <DEDUP_REMOVED lines=55> */
[----:B------:R-:W-:Y:S02]  /*8c50*/  IADD3.X R245, R245, UR9, RZ, P5, !PT ;  /* 0x00000009f5f57c10 */ /* 0x000fe4000affe4ff */
[----:B------:R-:W-:Y:S02]  /*8c60*/  IADD3.X R247, R247, UR9, RZ, P4, !PT ;  /* 0x00000009f7f77c10 */ /* 0x000fe4000a7fe4ff */
[----:B--2---:R-:W-:-:S02]  /*8c70*/  SHF.R.S32.HI R10, RZ, 0x1f, R141 ;  /* 0x0000001fff0a7819 */ /* 0x004fc4000001148d */
[C---:B------:R-:W-:Y:S02]  /*8c80*/  LEA R252, P0, R141.reuse, R27, 0x2 ;  /* 0x0000001b8dfc7211 */ /* 0x040fe400078010ff */
[----:B---3--:R-:W-:Y:S02]  /*8c90*/  SHF.R.S32.HI R32, RZ, 0x1f, R142 ;  /* 0x0000001fff207819 */ /* 0x008fe4000001148e */
[----:B------:R-:W-:Y:S02]  /*8ca0*/  LEA.HI.X R251, R141, R25, R10, 0x2, P0 ;  /* 0x000000198dfb7211 */ /* 0x000fe400000f140a */
[-C--:B------:R-:W-:Y:S02]  /*8cb0*/  LEA R39, P1, R142, R27.reuse, 0x2 ;  /* 0x0000001b8e277211 */ /* 0x080fe400078210ff */
[----:B----4-:R-:W-:Y:S02]  /*8cc0*/  SHF.R.S32.HI R6, RZ, 0x1f, R143 ;  /* 0x0000001fff067819 */ /* 0x010fe4000001148f */
[----:B------:R-:W-:-:S02]  /*8cd0*/  LEA R37, P2, R143, R27, 0x2 ;  /* 0x0000001b8f257211 */ /* 0x000fc400078410ff */
[----:B------:R-:W-:Y:S02]  /*8ce0*/  SHF.R.S32.HI R28, RZ, 0x1f, R144 ;  /* 0x0000001fff1c7819 */ /* 0x000fe40000011490 */
[C---:B------:R-:W-:Y:S02]  /*8cf0*/  LEA R35, P3, R144.reuse, R27, 0x2 ;  /* 0x0000001b90237211 */ /* 0x040fe400078610ff */
[-C--:B------:R-:W-:Y:S02]  /*8d00*/  LEA.HI.X R29, R143, R25.reuse, R6, 0x2, P2 ;  /* 0x000000198f1d7211 */ /* 0x080fe400010f1406 */
[----:B------:R-:W-:Y:S02]  /*8d10*/  LEA.HI.X R28, R144, R25, R28, 0x2, P3 ;  /* 0x00000019901c7211 */ /* 0x000fe400018f141c */
[----:B------:R-:W-:Y:S02]  /*8d20*/  SHF.R.S32.HI R26, RZ, 0x1f, R145 ;  /* 0x0000001fff1a7819 */ /* 0x000fe40000011491 */
[----:B------:R-:W-:-:S02]  /*8d30*/  LEA R38, P0, R145, R27, 0x2 ;  /* 0x0000001b91267211 */ /* 0x000fc400078010ff */
[----:B------:R-:W-:Y:S02]  /*8d40*/  LEA.HI.X R32, R142, R25, R32, 0x2, P1 ;  /* 0x000000198e207211 */ /* 0x000fe400008f1420 */
[----:B------:R-:W-:Y:S02]  /*8d50*/  SHF.R.S32.HI R6, RZ, 0x1f, R147 ;  /* 0x0000001fff067819 */ /* 0x000fe40000011493 */
[-C--:B------:R-:W-:Y:S02]  /*8d60*/  LEA R33, P2, R147, R27.reuse, 0x2 ;  /* 0x0000001b93217211 */ /* 0x080fe400078410ff */
[----:B------:R-:W-:Y:S02]  /*8d70*/  SHF.R.S32.HI R12, RZ, 0x1f, R148 ;  /* 0x0000001fff0c7819 */ /* 0x000fe40000011494 */
[----:B------:R-:W-:Y:S02]  /*8d80*/  LEA R30, P3, R148, R27, 0x2 ;  /* 0x0000001b941e7211 */ /* 0x000fe400078610ff */
[----:B------:R-:W-:-:S02]  /*8d90*/  LEA.HI.X R26, R145, R25, R26, 0x2, P0 ;  /* 0x00000019911a7211 */ /* 0x000fc400000f141a */
[----:B------:R-:W-:Y:S02]  /*8da0*/  LEA.HI.X R6, R147, R25, R6, 0x2, P2 ;  /* 0x0000001993067211 */ /* 0x000fe400010f1406 */
[----:B------:R-:W-:Y:S02]  /*8db0*/  SHF.R.S32.HI R14, RZ, 0x1f, R146 ;  /* 0x0000001fff0e7819 */ /* 0x000fe40000011492 */
[----:B------:R-:W-:Y:S02]  /*8dc0*/  LEA R36, P1, R146, R27, 0x2 ;  /* 0x0000001b92247211 */ /* 0x000fe400078210ff */
[----:B------:R-:W-:Y:S02]  /*8dd0*/  LEA.HI.X R12, R148, R25, R12, 0x2, P3 ;  /* 0x00000019940c7211 */ /* 0x000fe400018f140c */
[----:B------:R-:W-:Y:S02]  /*8de0*/  SHF.R.S32.HI R40, RZ, 0x1f, R13 ;  /* 0x0000001fff287819 */ /* 0x000fe4000001140d */
[----:B------:R-:W-:-:S02]  /*8df0*/  SHF.R.S32.HI R24, RZ, 0x1f, R150 ;  /* 0x0000001fff187819 */ /* 0x000fc40000011496 */
[-C--:B------:R-:W-:Y:S02]  /*8e00*/  LEA R34, P0, R13, R27.reuse, 0x2 ;  /* 0x0000001b0d227211 */ /* 0x080fe400078010ff */
[-C--:B------:R-:W-:Y:S02]  /*8e10*/  LEA R31, P2, R150, R27.reuse, 0x2 ;  /* 0x0000001b961f7211 */ /* 0x080fe400078410ff */
[----:B------:R-:W-:Y:S02]  /*8e20*/  SHF.R.S32.HI R10, RZ, 0x1f, R151 ;  /* 0x0000001fff0a7819 */ /* 0x000fe40000011497 */
[----:B------:R-:W-:Y:S02]  /*8e30*/  LEA R27, P3, R151, R27, 0x2 ;  /* 0x0000001b971b7211 */ /* 0x000fe400078610ff */
[-C--:B------:R-:W-:Y:S02]  /*8e40*/  LEA.HI.X R14, R146, R25.reuse, R14, 0x2, P1 ;  /* 0x00000019920e7211 */ /* 0x080fe400008f140e */
[----:B------:R-:W-:-:S02]  /*8e50*/  LEA.HI.X R13, R13, R25, R40, 0x2, P0 ;  /* 0x000000190d0d7211 */ /* 0x000fc400000f1428 */
[-C--:B------:R-:W-:Y:S02]  /*8e60*/  LEA.HI.X R24, R150, R25.reuse, R24, 0x2, P2 ;  /* 0x0000001996187211 */ /* 0x080fe400010f1418 */
[----:B------:R-:W-:Y:S02]  /*8e70*/  LEA.HI.X R25, R151, R25, R10, 0x2, P3 ;  /* 0x0000001997197211 */ /* 0x000fe400018f140a */
[----:B------:R-:W-:Y:S02]  /*8e80*/  IADD3 R22, P3, R22, UR8, RZ ;  /* 0x0000000816167c10 */ /* 0x000fe4000ff7e0ff */
[----:B------:R-:W-:Y:S02]  /*8e90*/  IADD3 R152, P2, R152, UR8, RZ ;  /* 0x0000000898987c10 */ /* 0x000fe4000ff5e0ff */
[----:B------:R-:W-:Y:S02]  /*8ea0*/  IADD3.X R21, R21, UR9, RZ, P3, !PT ;  /* 0x0000000915157c10 */ /* 0x000fe40009ffe4ff */
[----:B------:R-:W-:-:S02]  /*8eb0*/  IADD3 R160, P3, R160, UR8, RZ ;  /* 0x00000008a0a07c10 */ /* 0x000fc4000ff7e0ff */
[----:B------:R-:W-:Y:S02]  /*8ec0*/  IADD3.X R23, R23, UR9, RZ, P2, !PT ;  /* 0x0000000917177c10 */ /* 0x000fe400097fe4ff */
[----:B------:R-:W-:Y:S02]  /*8ed0*/  IADD3 R162, P2, R162, UR8, RZ ;  /* 0x00000008a2a27c10 */ /* 0x000fe4000ff5e0ff */
[----:B------:R-:W-:Y:S02]  /*8ee0*/  IADD3.X R159, R159, UR9, RZ, P3, !PT ;  /* 0x000000099f9f7c10 */ /* 0x000fe40009ffe4ff */
        /* <DEDUP_REMOVED lines=8> */
[----:B------:R-:W-:-:S02]  /*8f70*/  LEA R7, P1, R16, R149, 0x3 ;  /* 0x0000009510077211 */ /* 0x000fc400078218ff */
[----:B------:R-:W-:Y:S02]  /*8f80*/  IADD3 R190, P3, R190, UR8, RZ ;  /* 0x00000008bebe7c10 */ /* 0x000fe4000ff7e0ff */
[----:B------:R-:W-:Y:S02]  /*8f90*/  IADD3.X R181, R181, UR9, RZ, P2, !PT ;  /* 0x00000009b5b57c10 */ /* 0x000fe400097fe4ff */
[----:B------:R-:W-:Y:S02]  /*8fa0*/  IADD3 R7, P0, R7, UR4, RZ ;  /* 0x0000000407077c10 */ /* 0x000fe4000ff1e0ff */
[----:B------:R-:W-:Y:S02]  /*8fb0*/  IADD3 R192, P2, R192, UR8, RZ ;  /* 0x00000008c0c07c10 */ /* 0x000fe4000ff5e0ff */
[----:B------:R-:W-:Y:S02]  /*8fc0*/  IADD3.X R189, R189, UR9, RZ, P3, !PT ;  /* 0x00000009bdbd7c10 */ /* 0x000fe40009ffe4ff */
[----:B------:R-:W-:Y:S01]  /*8fd0*/  IADD3 R200, P3, R200, UR8, RZ ;  /* 0x00000008c8c87c10 */ /* 0x000fe2000ff7e0ff */
[----:B------:R-:W-:Y:S01]  /*8fe0*/  STL [R1+0x39c], R7 ;  /* 0x00039c0701007387 */ /* 0x000fe20000100800 */
[----:B------:R-:W-:-:S02]  /*8ff0*/  IADD3.X R191, R191, UR9, RZ, P2, !PT ;  /* 0x00000009bfbf7c10 */ /* 0x000fc400097fe4ff */
[----:B------:R-:W-:Y:S01]  /*9000*/  IADD3 R202, P2, R202, UR8, RZ ;  /* 0x00000008caca7c10 */ /* 0x000fe2000ff5e0ff */
[----:B------:R-:W-:Y:S01]  /*9010*/  STL [R1+0x3a0], R18 ;  /* 0x0003a01201007387 */ /* 0x000fe20000100800 */
[----:B------:R-:W-:Y:S02]  /*9020*/  IADD3.X R199, R199, UR9, RZ, P3, !PT ;  /* 0x00000009c7c77c10 */ /* 0x000fe40009ffe4ff */
[----:B------:R-:W-:Y:S01]  /*9030*/  IADD3 R210, P3, R210, UR8, RZ ;  /* 0x00000008d2d27c10 */ /* 0x000fe2000ff7e0ff */
[----:B------:R-:W-:Y:S01]  /*9040*/  STL [R1+0x3a4], R20 ;  /* 0x0003a41401007387 */ /* 0x000fe20000100800 */
[----:B------:R-:W-:-:S03]  /*9050*/  IADD3.X R201, R201, UR9, RZ, P2, !PT ;  /* 0x00000009c9c97c10 */ /* 0x000fc600097fe4ff */
[----:B------:R-:W-:Y:S01]  /*9060*/  STL [R1+0x3a8], R22 ;  /* 0x0003a81601007387 */ /* 0x000fe20000100800 */
[----:B------:R-:W-:Y:S02]  /*9070*/  IADD3 R212, P2, R212, UR8, RZ ;  /* 0x00000008d4d47c10 */ /* 0x000fe4000ff5e0ff */
[----:B------:R-:W-:Y:S01]  /*9080*/  IADD3.X R209, R209, UR9, RZ, P3, !PT ;  /* 0x00000009d1d17c10 */ /* 0x000fe20009ffe4ff */
[----:B------:R-:W-:Y:S01]  /*9090*/  STL [R1+0x3ac], R152 ;  /* 0x0003ac9801007387 */ /* 0x000fe20000100800 */
[----:B------:R-:W-:-:S03]  /*90a0*/  IADD3 R220, P3, R220, UR8, RZ ;  /* 0x00000008dcdc7c10 */ /* 0x000fc6000ff7e0ff */
[----:B------:R-:W-:Y:S01]  /*90b0*/  STL [R1+0x3b0], R154 ;  /* 0x0003b09a01007387 */ /* 0x000fe20000100800 */
[----:B------:R-:W-:-:S03]  /*90c0*/  IADD3.X R211, R211, UR9, RZ, P2, !PT ;  /* 0x00000009d3d37c10 */ /* 0x000fc600097fe4ff */
[----:B------:R-:W-:Y:S01]  /*90d0*/  STL [R1+0x3b4], R17 ;  /* 0x0003b41101007387 */ /* 0x000fe20000100800 */
[----:B------:R-:W-:-:S03]  /*90e0*/  IADD3 R222, P2, R222, UR8, RZ ;  /* 0x00000008dede7c10 */ /* 0x000fc6000ff5e0ff */
[----:B------:R-:W-:Y:S01]  /*90f0*/  STL [R1+0x3b8], R156 ;  /* 0x0003b89c01007387 */ /* 0x000fe20000100800 */
[----:B------:R-:W-:-:S03]  /*9100*/  IADD3.X R219, R219, UR9, RZ, P3, !PT ;  /* 0x00000009dbdb7c10 */ /* 0x000fc60009ffe4ff */
[----:B------:R-:W-:Y:S01]  /*9110*/  STL [R1+0x3bc], R19 ;  /* 0x0003bc1301007387 */ /* 0x000fe20000100800 */
[----:B------:R-:W-:-:S03]  /*9120*/  IADD3 R230, P3, R230, UR8, RZ ;  /* 0x00000008e6e67c10 */ /* 0x000fc6000ff7e0ff */
[----:B------:R-:W-:Y:S04]  /*9130*/  STL [R1+0x3c0], R158 ;  /* 0x0003c09e01007387 */ /* 0x000fe80000100800 */
        /* <DEDUP_REMOVED lines=8> */
[----:B------:R-:W-:Y:S01]  /*91c0*/  STL [R1+0x3d4], R153 ;  /* 0x0003d49901007387 */ /* 0x000fe20000100800 */
[----:B-1----:R-:W-:-:S03]  /*91d0*/  IADD3 R2, P6, R39, UR8, RZ ;  /* 0x0000000827027c10 */ /* 0x002fc6000ffde0ff */
        /* <DEDUP_REMOVED lines=16> */
[----:B------:R1:W-:Y:S04]  /*92e0*/  STL [R1+0x204], R2 ;  /* 0x0002040201007387 */ /* 0x0003e80000100800 */
[----:B------:R2:W-:Y:S01]  /*92f0*/  STL [R1+0x20c], R0 ;  /* 0x00020c0001007387 */ /* 0x0005e20000100800 */
[----:B------:R-:W-:Y:S02]  /*9300*/  IADD3.X R251, R251, UR9, RZ, P2, !PT ;  /* 0x00000009fbfb7c10 */ /* 0x000fe400097fe4ff */
[----:B-1----:R-:W-:Y:S02]  /*9310*/  IADD3 R2, P4, R35, UR8, RZ ;  /* 0x0000000823027c10 */ /* 0x002fe4000ff9e0ff */
[----:B--2---:R-:W-:-:S03]  /*9320*/  IADD3 R0, P3, R38, UR8, RZ ;  /* 0x0000000826007c10 */ /* 0x004fc6000ff7e0ff */
[----:B------:R1:W-:Y:S04]  /*9330*/  STL [R1+0x214], R2 ;  /* 0x0002140201007387 */ /* 0x0003e80000100800 */
[----:B------:R2:W-:Y:S01]  /*9340*/  STL [R1+0x21c], R0 ;  /* 0x00021c0001007387 */ /* 0x0005e20000100800 */
[----:B-1----:R-:W-:Y:S02]  /*9350*/  IADD3 R2, P2, R36, UR8, RZ ;  /* 0x0000000824027c10 */ /* 0x002fe4000ff5e0ff */
[----:B--2---:R-:W-:-:S03]  /*9360*/  IADD3.X R0, R32, UR9, RZ, P6, !PT ;  /* 0x0000000920007c10 */ /* 0x004fc6000b7fe4ff */
[----:B------:R1:W-:Y:S01]  /*9370*/  STL [R1+0x224], R2 ;  /* 0x0002240201007387 */ /* 0x0003e20000100800 */
[----:B------:R-:W-:-:S03]  /*9380*/  IADD3 R7, P6, R33, UR8, RZ ;  /* 0x0000000821077c10 */ /* 0x000fc6000ffde0ff */
[----:B------:R2:W-:Y:S01]  /*9390*/  STL [R1+0x200], R0 ;  /* 0x0002000001007387 */ /* 0x0005e20000100800 */
[----:B-1----:R-:W-:-:S03]  /*93a0*/  IADD3.X R2, R29, UR9, RZ, P5, !PT ;  /* 0x000000091d027c10 */ /* 0x002fc6000affe4ff */
[----:B------:R1:W-:Y:S01]  /*93b0*/  STL [R1+0x22c], R7 ;  /* 0x00022c0701007387 */ /* 0x0003e20000100800 */
[----:B--2---:R-:W-:-:S03]  /*93c0*/  IADD3 R0, P5, R30, UR8, RZ ;  /* 0x000000081e007c10 */ /* 0x004fc6000ffbe0ff */
[----:B------:R2:W-:Y:S04]  /*93d0*/  STL [R1+0x208], R2 ;  /* 0x0002080201007387 */ /* 0x0005e80000100800 */
[----:B------:R3:W-:Y:S01]  /*93e0*/  STL [R1+0x234], R0 ;  /* 0x0002340001007387 */ /* 0x0007e20000100800 */
[----:B-1----:R-:W-:Y:S02]  /*93f0*/  IADD3.X R7, R28, UR9, RZ, P4, !PT ;  /* 0x000000091c077c10 */ /* 0x002fe4000a7fe4ff */
[----:B--2---:R-:W-:-:S03]  /*9400*/  IADD3 R2, P4, R34, UR8, RZ ;  /* 0x0000000822027c10 */ /* 0x004fc6000ff9e0ff */
[----:B------:R1:W-:Y:S01]  /*9410*/  STL [R1+0x210], R7 ;  /* 0x0002100701007387 */ /* 0x0003e20000100800 */
[----:B---3--:R-:W-:-:S03]  /*9420*/  IADD3.X R0, R26, UR9, RZ, P3, !PT ;  /* 0x000000091a007c10 */ /* 0x008fc60009ffe4ff */
[----:B------:R2:W-:Y:S04]  /*9430*/  STL [R1+0x23c], R2 ;  /* 0x00023c0201007387 */ /* 0x0005e80000100800 */
[----:B------:R3:W-:Y:S01]  /*9440*/  STL [R1+0x218], R0 ;  /* 0x0002180001007387 */ /* 0x0007e20000100800 */
[----:B-1----:R-:W-:Y:S02]  /*9450*/  IADD3 R7, P3, R31, UR8, RZ ;  /* 0x000000081f077c10 */ /* 0x002fe4000ff7e0ff */
[----:B--2---:R-:W-:-:S03]  /*9460*/  IADD3.X R2, R14, UR9, RZ, P2, !PT ;  /* 0x000000090e027c10 */ /* 0x004fc600097fe4ff */
[----:B------:R-:W-:Y:S01]  /*9470*/  STL [R1+0x244], R7 ;  /* 0x0002440701007387 */ /* 0x000fe20000100800 */
[----:B---3--:R-:W-:-:S03]  /*9480*/  IADD3 R0, P2, R27, UR8, RZ ;  /* 0x000000081b007c10 */ /* 0x008fc6000ff5e0ff */
[----:B------:R1:W-:Y:S04]  /*9490*/  STL [R1+0x220], R2 ;  /* 0x0002200201007387 */ /* 0x0003e80000100800 */
[----:B------:R2:W-:Y:S01]  /*94a0*/  STL [R1+0x24c], R0 ;  /* 0x00024c0001007387 */ /* 0x0005e20000100800 */
[----:B-1----:R-:W-:Y:S02]  /*94b0*/  IADD3.X R2, R6, UR9, RZ, P6, !PT ;  /* 0x0000000906027c10 */ /* 0x002fe4000b7fe4ff */
[----:B------:R-:W-:Y:S02]  /*94c0*/  IADD3.X R6, R13, UR9, RZ, P4, !PT ;  /* 0x000000090d067c10 */ /* 0x000fe4000a7fe4ff */
[----:B--2---:R-:W-:Y:S01]  /*94d0*/  IADD3.X R0, R12, UR9, RZ, P5, !PT ;  /* 0x000000090c007c10 */ /* 0x004fe2000affe4ff */
[----:B------:R1:W-:Y:S04]  /*94e0*/  STL [R1+0x228], R2 ;  /* 0x0002280201007387 */ /* 0x0003e80000100800 */
[----:B------:R2:W-:Y:S04]  /*94f0*/  STL [R1+0x230], R0 ;  /* 0x0002300001007387 */ /* 0x0005e80000100800 */
[----:B------:R-:W-:Y:S01]  /*9500*/  STL [R1+0x238], R6 ;  /* 0x0002380601007387 */ /* 0x000fe20000100800 */
[----:B-1----:R-:W-:-:S03]  /*9510*/  IADD3.X R2, R24, UR9, RZ, P3, !PT ;  /* 0x0000000918027c10 */ /* 0x002fc60009ffe4ff */
[----:B------:R-:W3:Y:S01]  /*9520*/  LDL R161, [R1+0x26c] ;  /* 0x00026c0001a17983 */ /* 0x000ee20000100800 */
[----:B--2---:R-:W-:-:S03]  /*9530*/  IADD3.X R0, R25, UR9, RZ, P2, !PT ;  /* 0x0000000919007c10 */ /* 0x004fc600097fe4ff */
[----:B------:R1:W-:Y:S04]  /*9540*/  STL [R1+0x240], R2 ;  /* 0x0002400201007387 */ /* 0x0003e80000100800 */
[----:B------:R-:W2:Y:S04]  /*9550*/  LDL R170, [R1+0x270] ;  /* 0x0002700001aa7983 */ /* 0x000ea80000100800 */
[----:B------:R4:W-:Y:S04]  /*9560*/  STL [R1+0x248], R0 ;  /* 0x0002480001007387 */ /* 0x0009e80000100800 */
[----:B------:R-:W2:Y:S04]  /*9570*/  LDL R159, [R1+0x274] ;  /* 0x00027400019f7983 */ /* 0x000ea80000100800 */
        /* <DEDUP_REMOVED lines=21> */
[----:B-1----:R-:W2:Y:S04]  /*96d0*/  LDL R2, [R1+0x33c] ;  /* 0x00033c0001027983 */ /* 0x002ea80000100800 */
[----:B------:R-:W2:Y:S04]  /*96e0*/  LDL R15, [R1+0x340] ;  /* 0x00034000010f7983 */ /* 0x000ea80000100800 */
[----:B------:R-:W2:Y:S04]  /*96f0*/  LDL R9, [R1+0x344] ;  /* 0x0003440001097983 */ /* 0x000ea80000100800 */
[----:B----4-:R-:W4:Y:S04]  /*9700*/  LDL R0, [R1+0x250] ;  /* 0x0002500001007983 */ /* 0x010f280000100800 */
[----:B------:R-:W4:Y:S04]  /*9710*/  LDL R150, [R1+0x348] ;  /* 0x0003480001967983 */ /* 0x000f280000100800 */
[----:B------:R-:W4:Y:S04]  /*9720*/  LDL R151, [R1+0x34c] ;  /* 0x00034c0001977983 */ /* 0x000f280000100800 */
[----:B------:R-:W-:Y:S04]  /*9730*/  STL [R1], RZ ;  /* 0x000000ff01007387 */ /* 0x000fe80000100800 */
[----:B------:R-:W-:Y:S04]  /*9740*/  STL [R1+0x4], RZ ;  /* 0x000004ff01007387 */ /* 0x000fe80000100800 */
        /* <DEDUP_REMOVED lines=106> */
[----:B------:R-:W-:Y:S01]  /*9df0*/  STL [R1+0x1b0], RZ ;  /* 0x0001b0ff01007387 */ /* 0x000fe20000100800 */
[----:B------:R-:W-:-:S03]  /*9e00*/  SHF.R.S32.HI R10, RZ, 0x1f, R16 ;  /* 0x0000001fff0a7819 */ /* 0x000fc60000011410 */
[----:B------:R-:W-:Y:S04]  /*9e10*/  STL [R1+0x1b4], RZ ;  /* 0x0001b4ff01007387 */ /* 0x000fe80000100800 */
[----:B------:R-:W-:Y:S04]  /*9e20*/  STL [R1+0x1b8], RZ ;  /* 0x0001b8ff01007387 */ /* 0x000fe80000100800 */
[----:B------:R-:W-:Y:S04]  /*9e30*/  STL [R1+0x1bc], RZ ;  /* 0x0001bcff01007387 */ /* 0x000fe80000100800 */
[----:B------:R-:W-:Y:S01]  /*9e40*/  STL [R1+0x1c0], RZ ;  /* 0x0001c0ff01007387 */ /* 0x000fe20000100800 */
[----:B------:R-:W-:-:S03]  /*9e50*/  LEA.HI.X R11, R16, R11, R10, 0x3, P1 ;  /* 0x0000000b100b7211 */ /* 0x000fc600008f1c0a */
[----:B------:R-:W-:Y:S04]  /*9e60*/  STL [R1+0x1c4], RZ ;  /* 0x0001c4ff01007387 */ /* 0x000fe80000100800 */
[----:B------:R-:W-:Y:S04]  /*9e70*/  STL [R1+0x1c8], RZ ;  /* 0x0001c8ff01007387 */ /* 0x000fe80000100800 */
[----:B------:R-:W-:Y:S04]  /*9e80*/  STL [R1+0x1cc], RZ ;  /* 0x0001ccff01007387 */ /* 0x000fe80000100800 */
[----:B------:R-:W-:Y:S01]  /*9e90*/  STL [R1+0x1d0], RZ ;  /* 0x0001d0ff01007387 */ /* 0x000fe20000100800 */
[----:B------:R-:W-:-:S03]  /*9ea0*/  IADD3.X R6, R11, UR5, RZ, P0, !PT ;  /* 0x000000050b067c10 */ /* 0x000fc600087fe4ff */
[----:B------:R-:W-:Y:S01]  /*9eb0*/  STL [R1+0x1d4], RZ ;  /* 0x0001d4ff01007387 */ /* 0x000fe20000100800 */
[----:B---3--:R-:W-:-:S03]  /*9ec0*/  SHF.R.S32.HI R11, RZ, 0x1f, R161 ;  /* 0x0000001fff0b7819 */ /* 0x008fc600000114a1 */
[----:B------:R-:W-:Y:S04]  /*9ed0*/  STL [R1+0x1d8], RZ ;  /* 0x0001d8ff01007387 */ /* 0x000fe80000100800 */
[----:B------:R-:W-:Y:S04]  /*9ee0*/  STL [R1+0x1dc], RZ ;  /* 0x0001dcff01007387 */ /* 0x000fe80000100800 */
[----:B------:R-:W-:Y:S01]  /*9ef0*/  STL [R1+0x1e0], RZ ;  /* 0x0001e0ff01007387 */ /* 0x000fe20000100800 */
[----:B--2---:R-:W-:-:S03]  /*9f00*/  SHF.R.S32.HI R12, RZ, 0x1f, R170 ;  /* 0x0000001fff0c7819 */ /* 0x004fc600000114aa */
[----:B------:R-:W-:Y:S01]  /*9f10*/  STL [R1+0x1e4], RZ ;  /* 0x0001e4ff01007387 */ /* 0x000fe20000100800 */
[----:B------:R-:W-:-:S03]  /*9f20*/  SHF.L.U64.HI R10, R16, 0x2, R10 ;  /* 0x00000002100a7819 */ /* 0x000fc6000001020a */
[----:B------:R-:W-:Y:S01]  /*9f30*/  STL [R1+0x1e8], RZ ;  /* 0x0001e8ff01007387 */ /* 0x000fe20000100800 */
[----:B------:R-:W-:-:S03]  /*9f40*/  SHF.L.U64.HI R10, R161, 0x2, R11 ;  /* 0x00000002a10a7819 */ /* 0x000fc6000001020b */
[----:B------:R-:W-:Y:S01]  /*9f50*/  STL [R1+0x1ec], RZ ;  /* 0x0001ecff01007387 */ /* 0x000fe20000100800 */
[----:B------:R-:W-:-:S03]  /*9f60*/  SHF.R.S32.HI R13, RZ, 0x1f, R159 ;  /* 0x0000001fff0d7819 */ /* 0x000fc6000001149f */
[----:B------:R-:W-:Y:S01]  /*9f70*/  STL [R1+0x1f0], RZ ;  /* 0x0001f0ff01007387 */ /* 0x000fe20000100800 */
[----:B------:R-:W-:-:S03]  /*9f80*/  SHF.L.U64.HI R11, R170, 0x2, R12 ;  /* 0x00000002aa0b7819 */ /* 0x000fc6000001020c */
[----:B------:R-:W-:Y:S04]  /*9f90*/  STL [R1+0x1f4], RZ ;  /* 0x0001f4ff01007387 */ /* 0x000fe80000100800 */
[----:B------:R-:W-:Y:S01]  /*9fa0*/  STL [R1+0x1f8], RZ ;  /* 0x0001f8ff01007387 */ /* 0x000fe20000100800 */
[----:B------:R-:W-:-:S03]  /*9fb0*/  SHF.R.S32.HI R123, RZ, 0x1f, R168 ;  /* 0x0000001fff7b7819 */ /* 0x000fc600000114a8 */
[----:B------:R-:W-:Y:S04]  /*9fc0*/  STL [R1+0x1fc], RZ ;  /* 0x0001fcff01007387 */ /* 0x000fe80000100800 */
[----:B------:R1:W5:Y:S04]  /*9fd0*/  LDL.LU R161, [R1+0x3f4] ;  /* 0x0003f40001a17983 */ /* 0x0003680000300800 */
[----:B------:R1:W5:Y:S01]  /*9fe0*/  LDL.LU R170, [R1+0x3f0] ;  /* 0x0003f00001aa7983 */ /* 0x0003620000300800 */
[----:B------:R-:W-:-:S03]  /*9ff0*/  SHF.R.S32.HI R124, RZ, 0x1f, R157 ;  /* 0x0000001fff7c7819 */ /* 0x000fc6000001149d */
[----:B------:R2:W-:Y:S01]  /*a000*/  STL [R1+0x2b4], R10 ;  /* 0x0002b40a01007387 */ /* 0x0005e20000100800 */
[----:B------:R-:W-:Y:S02]  /*a010*/  SHF.R.S32.HI R125, RZ, 0x1f, R166 ;  /* 0x0000001fff7d7819 */ /* 0x000fe400000114a6 */
[----:B--2---:R-:W-:Y:S02]  /*a020*/  SHF.L.U64.HI R10, R159, 0x2, R13 ;  /* 0x000000029f0a7819 */ /* 0x004fe4000001020d */
[----:B------:R1:W5:Y:S04]  /*a030*/  LDL.LU R159, [R1+0x3ec] ;  /* 0x0003ec00019f7983 */ /* 0x0003680000300800 */
[----:B------:R2:W-:Y:S01]  /*a040*/  STL [R1+0x2bc], R11 ;  /* 0x0002bc0b01007387 */ /* 0x0005e20000100800 */
[----:B------:R-:W-:-:S02]  /*a050*/  SHF.R.S32.HI R126, RZ, 0x1f, R155 ;  /* 0x0000001fff7e7819 */ /* 0x000fc4000001149b */
[----:B--2---:R-:W-:Y:S02]  /*a060*/  SHF.L.U64.HI R11, R168, 0x2, R123 ;  /* 0x00000002a80b7819 */ /* 0x004fe4000001027b */
[----:B------:R1:W5:Y:S04]  /*a070*/  LDL.LU R168, [R1+0x3e8] ;  /* 0x0003e80001a87983 */ /* 0x0003680000300800 */
        /* <DEDUP_REMOVED lines=68> */
[----:B------:R2:W-:Y:S02]  /*a4c0*/  STL [R1+0x304], R11 ;  /* 0x0003040b01007387 */ /* 0x0005e40000100800 */
[----:B--2---:R-:W-:-:S02]  /*a4d0*/  SHF.L.U64.HI R11, R18, 0x2, R141 ;  /* 0x00000002120b7819 */ /* 0x004fc4000001028d */
[----:B------:R1:W5:Y:S04]  /*a4e0*/  LDL.LU R18, [R1+0x3a0] ;  /* 0x0003a00001127983 */ /* 0x0003680000300800 */
[----:B------:R2:W-:Y:S02]  /*a4f0*/  STL [R1+0x308], R10 ;  /* 0x0003080a01007387 */ /* 0x0005e40000100800 */
[----:B--2---:R-:W-:Y:S02]  /*a500*/  SHF.L.U64.HI R10, R7, 0x2, R142 ;  /* 0x00000002070a7819 */ /* 0x004fe4000001028e */
[----:B------:R1:W5:Y:S04]  /*a510*/  LDL.LU R7, [R1+0x39c] ;  /* 0x00039c0001077983 */ /* 0x0003680000300800 */
[----:B------:R2:W-:Y:S02]  /*a520*/  STL [R1+0x30c], R11 ;  /* 0x00030c0b01007387 */ /* 0x0005e40000100800 */
[----:B--2---:R-:W-:-:S02]  /*a530*/  SHF.L.U64.HI R11, R8, 0x2, R143 ;  /* 0x00000002080b7819 */ /* 0x004fc4000001028f */
[----:B------:R-:W2:Y:S01]  /*a540*/  LDL.LU R8, [R1+0x398] ;  /* 0x0003980001087983 */ /* 0x000ea20000300800 */
[----:B------:R-:W-:Y:S02]  /*a550*/  SHF.R.S32.HI R144, RZ, 0x1f, R2 ;  /* 0x0000001fff907819 */ /* 0x000fe40000011402 */
[----:B------:R-:W-:Y:S01]  /*a560*/  SHF.R.S32.HI R145, RZ, 0x1f, R15 ;  /* 0x0000001fff917819 */ /* 0x000fe2000001140f */
[----:B------:R3:W-:Y:S01]  /*a570*/  STL [R1+0x310], R10 ;  /* 0x0003100a01007387 */ /* 0x0007e20000100800 */
[----:B------:R-:W-:Y:S02]  /*a580*/  SHF.R.S32.HI R146, RZ, 0x1f, R9 ;  /* 0x0000001fff927819 */ /* 0x000fe40000011409 */
[----:B----4-:R-:W-:Y:S02]  /*a590*/  SHF.R.S32.HI R147, RZ, 0x1f, R0 ;  /* 0x0000001fff937819 */ /* 0x010fe40000011400 */
[----:B---3--:R-:W-:Y:S02]  /*a5a0*/  SHF.L.U64.HI R10, R2, 0x2, R144 ;  /* 0x00000002020a7819 */ /* 0x008fe40000010290 */
[----:B------:R1:W5:Y:S04]  /*a5b0*/  LDL.LU R2, [R1+0x394] ;  /* 0x0003940001027983 */ /* 0x0003680000300800 */
[----:B------:R3:W-:Y:S01]  /*a5c0*/  STL [R1+0x314], R11 ;  /* 0x0003140b01007387 */ /* 0x0007e20000100800 */
[----:B------:R-:W-:-:S02]  /*a5d0*/  SHF.R.S32.HI R148, RZ, 0x1f, R150 ;  /* 0x0000001fff947819 */ /* 0x000fc40000011496 */
[----:B------:R-:W-:Y:S02]  /*a5e0*/  SHF.R.S32.HI R149, RZ, 0x1f, R151 ;  /* 0x0000001fff957819 */ /* 0x000fe40000011497 */
[----:B---3--:R-:W-:Y:S02]  /*a5f0*/  SHF.L.U64.HI R11, R15, 0x2, R145 ;  /* 0x000000020f0b7819 */ /* 0x008fe40000010291 */
[----:B------:R1:W5:Y:S04]  /*a600*/  LDL.LU R15, [R1+0x390] ;  /* 0x00039000010f7983 */ /* 0x0003680000300800 */
[----:B------:R3:W-:Y:S01]  /*a610*/  STL [R1+0x318], R10 ;  /* 0x0003180a01007387 */ /* 0x0007e20000100800 */
[----:B------:R-:W-:Y:S02]  /*a620*/  SHF.L.U64.HI R12, R0, 0x2, R147 ;  /* 0x00000002000c7819 */ /* 0x000fe40000010293 */
[----:B---3--:R-:W-:-:S02]  /*a630*/  SHF.L.U64.HI R10, R9, 0x2, R146 ;  /* 0x00000002090a7819 */ /* 0x008fc40000010292 */
[----:B------:R1:W5:Y:S04]  /*a640*/  LDL.LU R9, [R1+0x38c] ;  /* 0x00038c0001097983 */ /* 0x0003680000300800 */
[----:B------:R3:W-:Y:S04]  /*a650*/  STL [R1+0x31c], R11 ;  /* 0x00031c0b01007387 */ /* 0x0007e80000100800 */
[----:B------:R1:W5:Y:S04]  /*a660*/  LDL.LU R0, [R1+0x388] ;  /* 0x0003880001007983 */ /* 0x0003680000300800 */
[----:B------:R4:W-:Y:S01]  /*a670*/  STL [R1+0x320], R10 ;  /* 0x0003200a01007387 */ /* 0x0009e20000100800 */
[----:B---3--:R-:W-:-:S03]  /*a680*/  SHF.L.U64.HI R11, R150, 0x2, R148 ;  /* 0x00000002960b7819 */ /* 0x008fc60000010294 */
[----:B------:R-:W-:Y:S01]  /*a690*/  STL [R1+0x324], R12 ;  /* 0x0003240c01007387 */ /* 0x000fe20000100800 */
[----:B----4-:R-:W-:-:S03]  /*a6a0*/  SHF.L.U64.HI R10, R151, 0x2, R149 ;  /* 0x00000002970a7819 */ /* 0x010fc60000010295 */
[----:B------:R-:W-:Y:S04]  /*a6b0*/  STL [R1+0x328], R11 ;  /* 0x0003280b01007387 */ /* 0x000fe80000100800 */
[----:B------:R-:W-:Y:S01]  /*a6c0*/  STL [R1+0x32c], R10 ;  /* 0x00032c0a01007387 */ /* 0x000fe20000100800 */
[C---:B------:R-:W-:Y:S01]  /*a6d0*/  SHF.L.U64.HI R3, R4.reuse, 0x2, R3 ;  /* 0x0000000204037819 */ /* 0x040fe20000010203 */
[----:B------:R-:W-:Y:S01]  /*a6e0*/  IMAD.SHL.U32 R4, R4, 0x4, RZ ;  /* 0x0000000404047824 */ /* 0x000fe200078e00ff */
[----:B------:R-:W-:Y:S01]  /*a6f0*/  CS2R R24, SRZ ;  /* 0x0000000000187805 */ /* 0x000fe2000001ff00 */
[----:B------:R-:W-:Y:S01]  /*a700*/  IMAD.MOV.U32 R14, RZ, RZ, RZ ;  /* 0x000000ffff0e7224 */ /* 0x000fe200078e00ff */
        /* <DEDUP_REMOVED lines=62> */
[----:B------:R-:W-:Y:S01]  /*aaf0*/  CS2R R150, SRZ ;  /* 0x0000000000967805 */ /* 0x000fe2000001ff00 */
[----:B------:R-:W-:Y:S01]  /*ab00*/  UMOV UR13, 0x1 ;  /* 0x00000001000d7882 */ /* 0x000fe20000000000 */
[----:B------:R-:W-:Y:S01]  /*ab10*/  UMOV UR14, 0xffffffff ;  /* 0xffffffff000e7882 */ /* 0x000fe20000000000 */
[----:B--2---:R-:W-:-:S05]  /*ab20*/  SHF.R.S32.HI R8, RZ, 0x5, R8 ;  /* 0x00000005ff087819 */ /* 0x004fca0000011408 */
[----:B------:R2:W-:Y:S02]  /*ab30*/  STL [R1+0x258], R8 ;  /* 0x0002580801007387 */ /* 0x0005e40000100800 */
[----:B--2---:R-:W-:-:S05]  /*ab40*/  VIADD R8, R8, 0xfffffffe ;  /* 0xfffffffe08087836 */ /* 0x004fca0000000000 */
[----:B------:R1:W-:Y:S02]  /*ab50*/  STL [R1+0x368], R8 ;  /* 0x0003680801007387 */ /* 0x0003e40000100800 */
.L_x_1:
[----:B------:R-:W-:Y:S01]  /*ab60*/  STL.64 [R1+0x5c8], R250 ;  /* 0x0005c8fa01007387 */ /* 0x000fe20000100a00 */
[----:B------:R-:W-:Y:S01]  /*ab70*/  UIADD3 UR14, UR14, 0x1, URZ ;  /* 0x000000010e0e7890 */ /* 0x000fe2000fffe03f */
[----:B------:R-:W-:-:S04]  /*ab80*/  DEPBAR.LE SB0, 0x2 ;  /* 0x000080800000791a */ /* 0x000fc80000000000 */
[----:B------:R-:W-:Y:S04]  /*ab90*/  STL.64 [R1+0x5c0], R248 ;  /* 0x0005c0f801007387 */ /* 0x000fe80000100a00 */
        /* <DEDUP_REMOVED lines=38> */
[----:B-----5:R-:W-:Y:S04]  /*ae00*/  STL.64 [R1+0x488], R170 ;  /* 0x000488aa01007387 */ /* 0x020fe80000100a00 */
        /* <DEDUP_REMOVED lines=22> */
[----:B------:R2:W-:Y:S04]  /*af70*/  STL.64 [R1+0x3d0], R124 ;  /* 0x0003d07c01007387 */ /* 0x0005e80000100a00 */
[----:B--2---:R-:W2:Y:S04]  /*af80*/  LDL.LU.64 R124, [R1] ;  /* 0x00000000017c7983 */ /* 0x004ea80000300a00 */
[----:B------:R-:W2:Y:S04]  /*af90*/  LDL.LU.64 R126, [R1+0x8] ;  /* 0x00000800017e7983 */ /* 0x000ea80000300a00 */
        /* <DEDUP_REMOVED lines=61> */
[----:B------:R-:W2:Y:S01]  /*b370*/  LDL.LU.64 R250, [R1+0x1f8] ;  /* 0x0001f80001fa7983 */ /* 0x000ea20000300a00 */
[----:B------:R-:W-:Y:S01]  /*b380*/  UISETP.GT.AND UP0, UPT, UR14, 0x2, UPT ;  /* 0x000000020e00788c */ /* 0x000fe2000bf04270 */
[----:B------:R-:W-:Y:S03]  /*b390*/  BAR.SYNC.DEFER_BLOCKING 0x0 ;  /* 0x0000000000007b1d */ /* 0x000fe60000010000 */
[----:B------:R-:W-:-:S04]  /*b3a0*/  USEL UR14, UR14, URZ, !UP0 ;  /* 0x0000003f0e0e7287 */ /* 0x000fc8000c000000 */
[----:B------:R-:W-:Y:S02]  /*b3b0*/  ULEA UR4, UR14, UR12, 0xe ;  /* 0x0000000c0e047291 */ /* 0x000fe4000f8e703f */
[----:B------:R-:W-:Y:S01]  /*b3c0*/  ULEA UR5, UR14, UR12, 0xf ;  /* 0x0000000c0e057291 */ /* 0x000fe2000f8e783f */
[----:B-1----:R-:W3:Y:S01]  /*b3d0*/  LDL R8, [R1+0x368] ;  /* 0x0003680001087983 */ /* 0x002ee20000100800 */
[----:B------:R-:W-:Y:S02]  /*b3e0*/  UIADD3 UR4, UR4, 0x18000, URZ ;  /* 0x0001800004047890 */ /* 0x000fe4000fffe03f */
[----:B------:R-:W-:Y:S01]  /*b3f0*/  USHF.R.U32.HI UR5, URZ, 0x4, UR5 ;  /* 0x000000043f057899 */ /* 0x000fe20008011605 */
[----:B------:R-:W-:Y:S01]  /*b400*/  STL [R1+0x3a8], R16 ;  /* 0x0003a81001007387 */ /* 0x000fe20000100800 */
[----:B------:R-:W-:Y:S02]  /*b410*/  USHF.R.U32.HI UR4, URZ, 0x4, UR4 ;  /* 0x000000043f047899 */ /* 0x000fe40008011604 */
[----:B------:R-:W-:Y:S01]  /*b420*/  USGXT.U32 UR6, UR5, 0xe ;  /* 0x0000000e0506789a */ /* 0x000fe20008000000 */
[----:B------:R-:W-:Y:S01]  /*b430*/  STL [R1+0x388], R9 ;  /* 0x0003880901007387 */ /* 0x000fe20000100800 */
[----:B------:R-:W-:Y:S01]  /*b440*/  USGXT.U32 UR8, UR4, 0xe ;  /* 0x0000000e0408789a */ /* 0x000fe20008000000 */
[----:B------:R-:W-:Y:S01]  /*b450*/  UMOV UR7, 0x40000040 ;  /* 0x4000004000077882 */ /* 0x000fe20000000000 */
[----:B------:R-:W-:Y:S01]  /*b460*/  UMOV UR5, 0x40000040 ;  /* 0x4000004000057882 */ /* 0x000fe20000000000 */
[----:B------:R-:W-:-:S04]  /*b470*/  UIADD3 UR10, UP1, UR6, 0x2, URZ ;  /* 0x00000002060a7890 */ /* 0x000fc8000ff3e03f */
[----:B------:R-:W-:Y:S01]  /*b480*/  UMOV UR4, UR8 ;  /* 0x0000000800047c82 */ /* 0x000fe20008000000 */
[----:B------:R-:W-:Y:S01]  /*b490*/  UIADD3 UR8, UP0, UR8, 0x2, URZ ;  /* 0x0000000208087890 */ /* 0x000fe2000ff1e03f */
[----:B--2---:R-:W-:-:S06]  /*b4a0*/  WARPGROUP.ARRIVE ;  /* 0x00000000000079c5 */ /* 0x004fcc0000000000 */
[----:B------:R-:W-:Y:S01]  /*b4b0*/  HGMMA.64x256x8.F32.TF32 R124, gdesc[UR4], R124, gsb0 ;  /* 0x07e00000047c79f0 */ /* 0x000fe2000800287c */
[----:B------:R-:W-:Y:S01]  /*b4c0*/  UMOV UR4, URZ ;  /* 0x0000003f00047c82 */ /* 0x000fe20008000000 */
[----:B------:R-:W-:Y:S01]  /*b4d0*/  UMOV UR5, URZ ;  /* 0x0000003f00057c82 */ /* 0x000fe20008000000 */
[----:B------:R-:W-:Y:S02]  /*b4e0*/  UIADD3.X UR9, UR4, 0x40000040, URZ, UP0, !UPT ;  /* 0x4000004004097890 */ /* 0x000fe400087fe43f */
[----:B------:R-:W-:Y:S02]  /*b4f0*/  UIADD3.X UR11, UR5, 0x40000040, URZ, UP1, !UPT ;  /* 0x40000040050b7890 */ /* 0x000fe40008ffe43f */
[----:B------:R-:W-:Y:S02]  /*b500*/  UIADD3.64 UR20, UR8, 0x2, URZ ;  /* 0x0000000208147897 */ /* 0x000fe4000fffe03f */
[----:B------:R-:W-:Y:S02]  /*b510*/  UIADD3.64 UR22, UR10, 0x2, URZ ;  /* 0x000000020a167897 */ /* 0x000fe4000fffe03f */
[----:B------:R-:W-:-:S02]  /*b520*/  UIADD3.64 UR26, UR10, 0x4, URZ ;  /* 0x000000040a1a7897 */ /* 0x000fc4000fffe03f */
[----:B------:R-:W-:Y:S01]  /*b530*/  UIADD3.64 UR24, UR8, 0x4, URZ ;  /* 0x0000000408187897 */ /* 0x000fe2000fffe03f */
[----:B------:R-:W-:Y:S02]  /*b540*/  WARPGROUP.DEPBAR.LE gsb0, 0x0 ;  /* 0x00008000000079c5 */ /* 0x000fe40000010000 */
[----:B------:R-:W-:-:S12]  /*b550*/  WARPGROUP.ARRIVE ;  /* 0x00000000000079c5 */ /* 0x000fd80000000000 */
[----:B------:R-:W-:Y:S03]  /*b560*/  HGMMA.64x256x8.F32.TF32 R124, gdesc[UR8], R124, gsb0 ;  /* 0x07e00000087c79f0 */ /* 0x000fe6000800287c */
[----:B------:R-:W-:Y:S02]  /*b570*/  WARPGROUP.DEPBAR.LE gsb0, 0x0 ;  /* 0x00008000000079c5 */ /* 0x000fe40000010000 */
[----:B------:R-:W-:-:S15]  /*b580*/  WARPGROUP.ARRIVE ;  /* 0x00000000000079c5 */ /* 0x000fde0000000000 */
[----:B------:R-:W-:-:S08]  /*b590*/  NOP ;  /* 0x0000000000007918 */ /* 0x000fd00000000000 */
[----:B------:R-:W-:Y:S03]  /*b5a0*/  HGMMA.64x256x8.F32.TF32 R124, gdesc[UR20], R124, gsb0 ;  /* 0x07e00000147c79f0 */ /* 0x000fe6000800287c */
[----:B------:R-:W-:Y:S02]  /*b5b0*/  WARPGROUP.DEPBAR.LE gsb0, 0x0 ;  /* 0x00008000000079c5 */ /* 0x000fe40000010000 */
[----:B------:R-:W-:-:S15]  /*b5c0*/  WARPGROUP.ARRIVE ;  /* 0x00000000000079c5 */ /* 0x000fde0000000000 */
[----:B------:R-:W-:-:S08]  /*b5d0*/  NOP ;  /* 0x0000000000007918 */ /* 0x000fd00000000000 */
[----:B------:R-:W-:Y:S03]  /*b5e0*/  HGMMA.64x256x8.F32.TF32 R124, gdesc[UR24], R124, gsb0 ;  /* 0x07e00000187c79f0 */ /* 0x000fe6000800287c */
[----:B------:R-:W-:Y:S02]  /*b5f0*/  WARPGROUP.DEPBAR.LE gsb0, 0x0 ;  /* 0x00008000000079c5 */ /* 0x000fe40000010000 */
[----:B------:R-:W-:Y:S04]  /*b600*/  STL.64 [R1], R124 ;  /* 0x0000007c01007387 */ /* 0x000fe80000100a00 */
        /* <DEDUP_REMOVED lines=63> */
[----:B-1----:R-:W2:Y:S04]  /*ba00*/  LDL.LU.64 R250, [R1+0x5c8] ;  /* 0x0005c80001fa7983 */ /* 0x002ea80000300a00 */
[----:B------:R-:W4:Y:S04]  /*ba10*/  LDL.LU.64 R248, [R1+0x5c0] ;  /* 0x0005c00001f87983 */ /* 0x000f280000300a00 */
        /* <DEDUP_REMOVED lines=62> */
[----:B------:R-:W-:Y:S01]  /*be00*/  UIADD3.64 UR4, UR8, 0x1fe, URZ ;  /* 0x000001fe08047897 */ /* 0x000fe2000fffe03f */
[----:B------:R-:W-:Y:S01]  /*be10*/  ISETP.GT.AND P1, PT, R5, RZ, PT ;  /* 0x000000ff0500720c */ /* 0x000fe20003f24270 */
[----:B------:R-:W-:Y:S01]  /*be20*/  UIADD3.64 UR20, UR8, 0x202, URZ ;  /* 0x0000020208147897 */ /* 0x000fe2000fffe03f */
[----:B---3--:R-:W-:Y:S01]  /*be30*/  ISETP.GE.AND P0, PT, R14, R8, PT ;  /* 0x000000080e00720c */ /* 0x008fe20003f06270 */
[----:B------:R-:W-:Y:S01]  /*be40*/  UIADD3 UR13, UR13, 0x1, URZ ;  /* 0x000000010d0d7890 */ /* 0x000fe2000fffe03f */
[----:B------:R-:W3:Y:S04]  /*be50*/  LDL R9, [R1+0x330] ;  /* 0x0003300001097983 */ /* 0x000ee80000100800 */
[----:B------:R-:W4:Y:S04]  /*be60*/  LDL R16, [R1+0x32c] ;  /* 0x00032c0001107983 */ /* 0x000f280000100800 */
[----:B------:R-:W4:Y:S04]  /*be70*/  LDL R13, [R1+0x348] ;  /* 0x00034800010d7983 */ /* 0x000f280000100800 */
[----:B------:R-:W4:Y:S01]  /*be80*/  LDL R12, [R1+0x328] ;  /* 0x00032800010c7983 */ /* 0x000f220000100800 */
[----:B--2---:R-:W-:-:S06]  /*be90*/  WARPGROUP.ARRIVE ;  /* 0x00000000000079c5 */ /* 0x004fcc0000000000 */
[----:B------:R-:W-:Y:S01]  /*bea0*/  HGMMA.64x256x8.F32.TF32 R24, gdesc[UR4], R24, gsb0 ;  /* 0x07e00000041879f0 */ /* 0x000fe20008002818 */
[----:B------:R-:W-:Y:S01]  /*beb0*/  UIADD3.64 UR4, UR8, 0x200, URZ ;  /* 0x0000020008047897 */ /* 0x000fe2000fffe03f */
[----:B------:R-:W-:Y:S01]  /*bec0*/  UMOV UR6, UR10 ;  /* 0x0000000a00067c82 */ /* 0x000fe20008000000 */
[----:B------:R-:W-:Y:S01]  /*bed0*/  UMOV UR7, UR11 ;  /* 0x0000000b00077c82 */ /* 0x000fe20008000000 */
[----:B------:R-:W-:Y:S02]  /*bee0*/  WARPGROUP.DEPBAR.LE gsb0, 0x0 ;  /* 0x00008000000079c5 */ /* 0x000fe40000010000 */
[----:B------:R-:W-:-:S15]  /*bef0*/  WARPGROUP.ARRIVE ;  /* 0x00000000000079c5 */ /* 0x000fde0000000000 */
[----:B------:R-:W-:-:S07]  /*bf00*/  NOP ;  /* 0x0000000000007918 */ /* 0x000fce0000000000 */
        /* <DEDUP_REMOVED lines=8> */
[----:B------:R-:W-:Y:S01]  /*bf90*/  SEL R8, RZ, 0x4, !P1 ;  /* 0x00000004ff087807 */ /* 0x000fe20004800000 */
[----:B------:R-:W-:Y:S01]  /*bfa0*/  UISETP.GT.AND UP0, UPT, UR13, 0x2, UPT ;  /* 0x000000020d00788c */ /* 0x000fe2000bf04270 */
[----:B------:R-:W-:Y:S02]  /*bfb0*/  ISETP.GT.AND P1, PT, R5, 0x1, PT ;  /* 0x000000010500780c */ /* 0x000fe40003f24270 */
[----:B------:R-:W-:Y:S01]  /*bfc0*/  SEL R8, R8, RZ, !P0 ;  /* 0x000000ff08087207 */ /* 0x000fe20004000000 */
[----:B------:R-:W-:-:S03]  /*bfd0*/  USEL UR13, UR13, URZ, !UP0 ;  /* 0x0000003f0d0d7287 */ /* 0x000fc6000c000000 */
[----:B------:R-:W-:Y:S02]  /*bfe0*/  ISETP.NE.U32.AND P2, PT, R8, RZ, PT ;  /* 0x000000ff0800720c */ /* 0x000fe40003f45070 */
[----:B------:R-:W-:Y:S01]  /*bff0*/  SEL R8, RZ, 0x4, !P1 ;  /* 0x00000004ff087807 */ /* 0x000fe20004800000 */
[----:B------:R-:W-:-:S03]  /*c000*/  ULEA UR4, UR13, UR12, 0xe ;  /* 0x0000000c0d047291 */ /* 0x000fc6000f8e703f */
[----:B------:R-:W-:Y:S01]  /*c010*/  SEL R8, R8, RZ, !P0 ;  /* 0x000000ff08087207 */ /* 0x000fe20004000000 */
[----:B------:R1:W-:Y:S03]  /*c020*/  STL [R1+0x38c], R15 ;  /* 0x00038c0f01007387 */ /* 0x0003e60000100800 */
[----:B------:R-:W-:Y:S01]  /*c030*/  ISETP.NE.U32.AND P1, PT, R8, RZ, PT ;  /* 0x000000ff0800720c */ /* 0x000fe20003f25070 */
[----:B------:R-:W-:Y:S02]  /*c040*/  VIADD R8, R15, UR4 ;  /* 0x000000040f087c36 */ /* 0x000fe40008000000 */
[----:B-1----:R-:W2:Y:S01]  /*c050*/  LDL R15, [R1+0x34c] ;  /* 0x00034c00010f7983 */ /* 0x002ea20000100800 */
[----:B------:R-:W-:Y:S02]  /*c060*/  WARPGROUP.DEPBAR.LE gsb0, 0x0 ;  /* 0x00008000000079c5 */ /* 0x000fe40000010000 */
[----:B------:R-:W-:-:S06]  /*c070*/  WARPGROUP.ARRIVE ;  /* 0x00000000000079c5 */ /* 0x000fcc0000000000 */
[----:B------:R-:W-:Y:S03]  /*c080*/  HGMMA.64x256x8.F32.TF32 R24, gdesc[UR8], R24, gsb0 ;  /* 0x07e00000081879f0 */ /* 0x000fe60008002818 */
[----:B------:R-:W-:Y:S02]  /*c090*/  WARPGROUP.DEPBAR.LE gsb0, 0x0 ;  /* 0x00008000000079c5 */ /* 0x000fe40000010000 */
[----:B------:R-:W-:Y:S04]  /*c0a0*/  STL [R1+0x3cc], R137 ;  /* 0x0003cc8901007387 */ /* 0x000fe80000100800 */
[----:B------:R-:W-:Y:S04]  /*c0b0*/  STL [R1+0x3c8], R138 ;  /* 0x0003c88a01007387 */ /* 0x000fe80000100800 */
[----:B------:R-:W-:Y:S04]  /*c0c0*/  STL [R1+0x3c4], R139 ;  /* 0x0003c48b01007387 */ /* 0x000fe80000100800 */
[----:B------:R1:W-:Y:S04]  /*c0d0*/  STL [R1+0x3c0], R140 ;  /* 0x0003c08c01007387 */ /* 0x0003e80000100800 */
[----:B-1----:R-:W3:Y:S04]  /*c0e0*/  LDL R140, [R1+0x250] ;  /* 0x00025000018c7983 */ /* 0x002ee80000100800 */
[----:B------:R-:W-:Y:S04]  /*c0f0*/  STL [R1+0x3bc], R141 ;  /* 0x0003bc8d01007387 */ /* 0x000fe80000100800 */
[----:B------:R-:W-:Y:S04]  /*c100*/  STL [R1+0x3b8], R142 ;  /* 0x0003b88e01007387 */ /* 0x000fe80000100800 */
[----:B------:R-:W-:Y:S04]  /*c110*/  STL [R1+0x3b4], R143 ;  /* 0x0003b48f01007387 */ /* 0x000fe80000100800 */
[----:B------:R-:W-:Y:S04]  /*c120*/  STL [R1+0x3b0], R144 ;  /* 0x0003b09001007387 */ /* 0x000fe80000100800 */
[----:B------:R-:W-:Y:S04]  /*c130*/  STL [R1+0x3ac], R145 ;  /* 0x0003ac9101007387 */ /* 0x000fe80000100800 */
[----:B------:R-:W-:Y:S04]  /*c140*/  STL [R1+0x3a4], R146 ;  /* 0x0003a49201007387 */ /* 0x000fe80000100800 */
[----:B------:R-:W-:Y:S01]  /*c150*/  STL [R1+0x3a0], R147 ;  /* 0x0003a09301007387 */ /* 0x000fe20000100800 */
[----:B------:R-:W-:-:S03]  /*c160*/  IMAD.MOV.U32 R10, RZ, RZ, R7 ;  /* 0x000000ffff0a7224 */ /* 0x000fc600078e0007 */
[----:B------:R1:W-:Y:S01]  /*c170*/  STL [R1+0x39c], R148 ;  /* 0x00039c9401007387 */ /* 0x0003e20000100800 */
[----:B------:R-:W-:Y:S01]  /*c180*/  IMAD.MOV.U32 R11, RZ, RZ, R6 ;  /* 0x000000ffff0b7224 */ /* 0x000fe200078e0006 */
[----:B------:R-:W-:Y:S06]  /*c190*/  BAR.SYNC.DEFER_BLOCKING 0x0 ;  /* 0x0000000000007b1d */ /* 0x000fec0000010000 */
[----:B------:R1:W-:Y:S04]  /*c1a0*/  STL [R1+0x398], R149 ;  /* 0x0003989501007387 */ /* 0x0003e80000100800 */
[----:B------:R-:W-:Y:S04]  /*c1b0*/  STL [R1+0x394], R150 ;  /* 0x0003949601007387 */ /* 0x000fe80000100800 */
[----:B------:R1:W-:Y:S04]  /*c1c0*/  STL [R1+0x390], R151 ;  /* 0x0003909701007387 */ /* 0x0003e80000100800 */
[----:B------:R-:W4:Y:S04]  /*c1d0*/  LDL R139, [R1+0x324] ;  /* 0x00032400018b7983 */ /* 0x000f280000100800 */
[----:B------:R-:W4:Y:S04]  /*c1e0*/  LDL R138, [R1+0x384] ;  /* 0x00038400018a7983 */ /* 0x000f280000100800 */
[----:B------:R-:W-:Y:S01]  /*c1f0*/  @!PT LDS RZ, [RZ] ;  /* 0x00000000fffff984 */ /* 0x000fe20000000800 */
[----:B------:R-:W-:Y:S01]  /*c200*/  @!PT LDS RZ, [RZ] ;  /* 0x00000000fffff984 */ /* 0x000fe20000000800 */
[----:B------:R-:W-:Y:S01]  /*c210*/  @!PT LDS RZ, [RZ] ;  /* 0x00000000fffff984 */ /* 0x000fe20000000800 */
[----:B------:R3:W-:Y:S04]  /*c220*/  LDGSTS.E [R8+0x18000], desc[UR16][R10.64], P2 ;  /* 0x180000000a087fae */ /* 0x0007e80009121850 */
[----:B------:R-:W4:Y:S01]  /*c230*/  LDL R137, [R1+0x344] ;  /* 0x0003440001897983 */ /* 0x000f220000100800 */
[----:B---3--:R-:W-:-:S05]  /*c240*/  IADD3 R10, P2, R140, R7, RZ ;  /* 0x000000078c0a7210 */ /* 0x008fca0007f5e0ff */
[----:B------:R-:W-:Y:S02]  /*c250*/  IMAD.X R11, R6, 0x1, R9, P2 ;  /* 0x00000001060b7824 */ /* 0x000fe400010e0609 */
[----:B------:R-:W3:Y:S04]  /*c260*/  LDL R9, [R1+0x320] ;  /* 0x0003200001097983 */ /* 0x000ee80000100800 */
[----:B------:R1:W-:Y:S01]  /*c270*/  LDGSTS.E [R8+0x18004], desc[UR16][R10.64], P1 ;  /* 0x180040000a087fae */ /* 0x0003e20008921850 */
[----:B------:R-:W-:-:S04]  /*c280*/  ISETP.GT.AND P1, PT, R5, 0x2, PT ;  /* 0x000000020500780c */ /* 0x000fc80003f24270 */
[----:B-1----:R-:W-:Y:S02]  /*c290*/  SEL R10, RZ, 0x4, !P1 ;  /* 0x00000004ff0a7807 */ /* 0x002fe40004800000 */
[----:B------:R-:W-:Y:S02]  /*c2a0*/  ISETP.GT.AND P1, PT, R5, 0x3, PT ;  /* 0x000000030500780c */ /* 0x000fe40003f24270 */
[----:B------:R-:W-:-:S04]  /*c2b0*/  SEL R10, R10, RZ, !P0 ;  /* 0x000000ff0a0a7207 */ /* 0x000fc80004000000 */
[----:B------:R-:W-:Y:S02]  /*c2c0*/  ISETP.NE.U32.AND P2, PT, R10, RZ, PT ;  /* 0x000000ff0a00720c */ /* 0x000fe40003f45070 */
[----:B------:R-:W-:-:S04]  /*c2d0*/  SEL R10, RZ, 0x4, !P1 ;  /* 0x00000004ff0a7807 */ /* 0x000fc80004800000 */
[----:B------:R-:W-:-:S04]  /*c2e0*/  SEL R10, R10, RZ, !P0 ;  /* 0x000000ff0a0a7207 */ /* 0x000fc80004000000 */
[----:B------:R-:W-:Y:S02]  /*c2f0*/  ISETP.NE.U32.AND P1, PT, R10, RZ, PT ;  /* 0x000000ff0a00720c */ /* 0x000fe40003f25070 */
[-C--:B--2---:R-:W-:Y:S02]  /*c300*/  LEA R10, P3, R15, R7.reuse, 0x2 ;  /* 0x000000070f0a7211 */ /* 0x084fe400078610ff */
[----:B------:R-:W2:Y:S03]  /*c310*/  LDL R15, [R1+0x31c] ;  /* 0x00031c00010f7983 */ /* 0x000ea60000100800 */
[----:B----4-:R-:W-:Y:S02]  /*c320*/  IMAD.X R11, R6, 0x1, R16, P3 ;  /* 0x00000001060b7824 */ /* 0x010fe400018e0610 */
[----:B------:R-:W4:Y:S04]  /*c330*/  LDL R16, [R1+0x340] ;  /* 0x0003400001107983 */ /* 0x000f280000100800 */
[----:B------:R1:W-:Y:S02]  /*c340*/  LDGSTS.E [R8+0x18008], desc[UR16][R10.64], P2 ;  /* 0x180080000a087fae */ /* 0x0003e40009121850 */
[----:B-1----:R-:W-:-:S02]  /*c350*/  LEA R10, P2, R13, R7, 0x2 ;  /* 0x000000070d0a7211 */ /* 0x002fc400078410ff */
[----:B------:R-:W2:Y:S03]  /*c360*/  LDL R13, [R1+0x33c] ;  /* 0x00033c00010d7983 */ /* 0x000ea60000100800 */
[----:B------:R-:W-:Y:S02]  /*c370*/  IMAD.X R11, R6, 0x1, R12, P2 ;  /* 0x00000001060b7824 */ /* 0x000fe400010e060c */
[----:B------:R-:W2:Y:S04]  /*c380*/  LDL R12, [R1+0x318] ;  /* 0x00031800010c7983 */ /* 0x000ea80000100800 */
[----:B------:R1:W-:Y:S01]  /*c390*/  LDGSTS.E [R8+0x1800c], desc[UR16][R10.64], P1 ;  /* 0x1800c0000a087fae */ /* 0x0003e20008921850 */
[----:B------:R-:W-:-:S04]  /*c3a0*/  ISETP.GT.AND P1, PT, R5, 0x4, PT ;  /* 0x000000040500780c */ /* 0x000fc80003f24270 */
[----:B-1----:R-:W-:Y:S02]  /*c3b0*/  SEL R8, RZ, 0x4, !P1 ;  /* 0x00000004ff087807 */ /* 0x002fe40004800000 */
[----:B------:R-:W-:Y:S02]  /*c3c0*/  ISETP.GT.AND P1, PT, R5, 0x5, PT ;  /* 0x000000050500780c */ /* 0x000fe40003f24270 */
[----:B------:R-:W-:-:S04]  /*c3d0*/  SEL R8, R8, RZ, !P0 ;  /* 0x000000ff08087207 */ /* 0x000fc80004000000 */
[----:B------:R-:W-:Y:S02]  /*c3e0*/  ISETP.NE.U32.AND P2, PT, R8, RZ, PT ;  /* 0x000000ff0800720c */ /* 0x000fe40003f45070 */
[----:B------:R-:W-:Y:S02]  /*c3f0*/  SEL R8, RZ, 0x4, !P1 ;  /* 0x00000004ff087807 */ /* 0x000fe40004800000 */
[-C--:B------:R-:W-:Y:S02]  /*c400*/  LEA R10, P3, R140, R7.reuse, 0x2 ;  /* 0x000000078c0a7211 */ /* 0x080fe400078610ff */
[----:B------:R-:W-:Y:S01]  /*c410*/  SEL R8, R8, RZ, !P0 ;  /* 0x000000ff08087207 */ /* 0x000fe20004000000 */
[----:B------:R-:W2:Y:S02]  /*c420*/  LDL R140, [R1+0x338] ;  /* 0x00033800018c7983 */ /* 0x000ea40000100800 */
[----:B------:R-:W-:Y:S01]  /*c430*/  IMAD.X R11, R6, 0x1, R139, P3 ;  /* 0x00000001060b7824 */ /* 0x000fe200018e068b */
[----:B------:R-:W-:Y:S01]  /*c440*/  ISETP.NE.U32.AND P1, PT, R8, RZ, PT ;  /* 0x000000ff0800720c */ /* 0x000fe20003f25070 */
[----:B------:R-:W-:Y:S01]  /*c450*/  VIADD R8, R138, UR4 ;  /* 0x000000048a087c36 */ /* 0x000fe20008000000 */
[----:B------:R-:W2:Y:S04]  /*c460*/  LDL R139, [R1+0x314] ;  /* 0x00031400018b7983 */ /* 0x000ea80000100800 */
[----:B------:R-:W2:Y:S04]  /*c470*/  LDL R138, [R1+0x380] ;  /* 0x00038000018a7983 */ /* 0x000ea80000100800 */
[----:B------:R1:W-:Y:S02]  /*c480*/  LDGSTS.E [R8+0x18000], desc[UR16][R10.64], P2 ;  /* 0x180000000a087fae */ /* 0x0003e40009121850 */
[----:B-1----:R-:W-:-:S02]  /*c490*/  LEA R10, P2, R137, R7, 0x2 ;  /* 0x00000007890a7211 */ /* 0x002fc400078410ff */
[----:B------:R-:W2:Y:S03]  /*c4a0*/  LDL R137, [R1+0x334] ;  /* 0x0003340001897983 */ /* 0x000ea60000100800 */
[----:B---3--:R-:W-:Y:S02]  /*c4b0*/  IMAD.X R11, R6, 0x1, R9, P2 ;  /* 0x00000001060b7824 */ /* 0x008fe400010e0609 */
        /* <DEDUP_REMOVED lines=10> */
[-C--:B----4-:R-:W-:Y:S02]  /*c560*/  LEA R10, P3, R16, R7.reuse, 0x2 ;  /* 0x00000007100a7211 */ /* 0x090fe400078610ff */
[----:B------:R-:W4:Y:S03]  /*c570*/  LDL R16, [R1+0x2b0] ;  /* 0x0002b00001107983 */ /* 0x000f260000100800 */
[----:B--2---:R-:W-:Y:S02]  /*c580*/  IMAD.X R11, R6, 0x1, R15, P3 ;  /* 0x00000001060b7824 */ /* 0x004fe400018e060f */
[----:B------:R-:W2:Y:S04]  /*c590*/  LDL R15, [R1+0x30c] ;  /* 0x00030c00010f7983 */ /* 0x000ea80000100800 */
        /* <DEDUP_REMOVED lines=50> */
[----:B------:R-:W-:Y:S02]  /*c8c0*/  LEA R10, P3, R140, R7, 0x2 ;  /* 0x000000078c0a7211 */ /* 0x000fe400078610ff */
[----:B------:R-:W-:Y:S01]  /*c8d0*/  SEL R8, R8, RZ, !P0 ;  /* 0x000000ff08087207 */ /* 0x000fe20004000000 */
[----:B------:R-:W2:Y:S02]  /*c8e0*/  LDL R140, [R1+0x29c] ;  /* 0x00029c00018c7983 */ /* 0x000ea40000100800 */
[----:B------:R-:W-:Y:S01]  /*c8f0*/  IMAD.X R11, R6, 0x1, R139, P3 ;  /* 0x00000001060b7824 */ /* 0x000fe200018e068b */
[----:B------:R-:W-:Y:S01]  /*c900*/  ISETP.NE.U32.AND P1, PT, R8, RZ, PT ;  /* 0x000000ff0800720c */ /* 0x000fe20003f25070 */
[----:B------:R-:W2:Y:S01]  /*c910*/  LDL R139, [R1+0x2f4] ;  /* 0x0002f400018b7983 */ /* 0x000ea20000100800 */
[----:B------:R-:W-:-:S03]  /*c920*/  VIADD R8, R138, UR4 ;  /* 0x000000048a087c36 */ /* 0x000fc60008000000 */
[----:B------:R-:W2:Y:S04]  /*c930*/  LDL R138, [R1+0x378] ;  /* 0x00037800018a7983 */ /* 0x000ea80000100800 */
[----:B------:R1:W-:Y:S02]  /*c940*/  LDGSTS.E [R8+0x18000], desc[UR16][R10.64], P2 ;  /* 0x180000000a087fae */ /* 0x0003e40009121850 */
[----:B-1----:R-:W-:Y:S02]  /*c950*/  LEA R10, P2, R137, R7, 0x2 ;  /* 0x00000007890a7211 */ /* 0x002fe400078410ff */
[----:B------:R-:W2:Y:S03]  /*c960*/  LDL R137, [R1+0x298] ;  /* 0x0002980001897983 */ /* 0x000ea60000100800 */
[----:B---3--:R-:W-:-:S02]  /*c970*/  IMAD.X R11, R6, 0x1, R9, P2 ;  /* 0x00000001060b7824 */ /* 0x008fc400010e0609 */
        /* <DEDUP_REMOVED lines=25> */
[----:B------:R-:W-:-:S04]  /*cb10*/  SEL R8, RZ, 0x4, !P1 ;  /* 0x00000004ff087807 */ /* 0x000fc80004800000 */
[----:B------:R-:W-:Y:S02]  /*cb20*/  SEL R8, R8, RZ, !P0 ;  /* 0x000000ff08087207 */ /* 0x000fe40004000000 */
[-C--:B------:R-:W-:Y:S02]  /*cb30*/  LEA R10, P3, R140, R7.reuse, 0x2 ;  /* 0x000000078c0a7211 */ /* 0x080fe400078610ff */
[----:B------:R-:W2:Y:S01]  /*cb40*/  LDL R140, [R1+0x264] ;  /* 0x00026400018c7983 */ /* 0x000ea20000100800 */
[----:B------:R-:W-:Y:S02]  /*cb50*/  ISETP.NE.U32.AND P1, PT, R8, RZ, PT ;  /* 0x000000ff0800720c */ /* 0x000fe40003f25070 */
[----:B------:R-:W-:Y:S02]  /*cb60*/  IMAD.X R11, R6, 0x1, R139, P3 ;  /* 0x00000001060b7824 */ /* 0x000fe400018e068b */
        /* <DEDUP_REMOVED lines=34> */
[----:B------:R-:W-:Y:S02]  /*cd90*/  LEA R10, P3, R140, R7, 0x2 ;  /* 0x000000078c0a7211 */ /* 0x000fe400078610ff */
[----:B------:R-:W2:Y:S01]  /*cda0*/  LDL R140, [R1+0x260] ;  /* 0x00026000018c7983 */ /* 0x000ea20000100800 */
[----:B------:R-:W-:Y:S02]  /*cdb0*/  ISETP.NE.U32.AND P1, PT, R8, RZ, PT ;  /* 0x000000ff0800720c */ /* 0x000fe40003f25070 */
[----:B------:R-:W-:Y:S02]  /*cdc0*/  IMAD.X R11, R6, 0x1, R139, P3 ;  /* 0x00000001060b7824 */ /* 0x000fe400018e068b */
        /* <DEDUP_REMOVED lines=65> */
[----:B------:R-:W-:-:S03]  /*d1e0*/  ISETP.GT.AND P1, PT, R5, 0x1c, PT ;  /* 0x0000001c0500780c */ /* 0x000fc60003f24270 */
[----:B------:R-:W2:Y:S01]  /*d1f0*/  LDL.LU R148, [R1+0x24c] ;  /* 0x00024c0001947983 */ /* 0x000ea20000300800 */
[----:B-1----:R-:W-:Y:S02]  /*d200*/  SEL R8, RZ, 0x4, !P1 ;  /* 0x00000004ff087807 */ /* 0x002fe40004800000 */
[----:B------:R-:W-:Y:S02]  /*d210*/  ISETP.GT.AND P1, PT, R5, 0x1d, PT ;  /* 0x0000001d0500780c */ /* 0x000fe40003f24270 */
[----:B------:R-:W-:-:S04]  /*d220*/  SEL R8, R8, RZ, !P0 ;  /* 0x000000ff08087207 */ /* 0x000fc80004000000 */
[----:B------:R-:W-:Y:S02]  /*d230*/  ISETP.NE.U32.AND P2, PT, R8, RZ, PT ;  /* 0x000000ff0800720c */ /* 0x000fe40003f45070 */
[----:B------:R-:W-:Y:S02]  /*d240*/  SEL R8, RZ, 0x4, !P1 ;  /* 0x00000004ff087807 */ /* 0x000fe40004800000 */
[----:B------:R-:W-:Y:S02]  /*d250*/  LEA R10, P3, R140, R7, 0x2 ;  /* 0x000000078c0a7211 */ /* 0x000fe400078610ff */
[----:B------:R-:W-:-:S03]  /*d260*/  SEL R8, R8, RZ, !P0 ;  /* 0x000000ff08087207 */ /* 0x000fc60004000000 */
[----:B------:R-:W-:Y:S01]  /*d270*/  IMAD.X R11, R6, 0x1, R139, P3 ;  /* 0x00000001060b7824 */ /* 0x000fe200018e068b */
[----:B------:R-:W-:Y:S01]  /*d280*/  ISETP.NE.U32.AND P1, PT, R8, RZ, PT ;  /* 0x000000ff0800720c */ /* 0x000fe20003f25070 */
[----:B------:R-:W-:-:S05]  /*d290*/  VIADD R8, R138, UR4 ;  /* 0x000000048a087c36 */ /* 0x000fca0008000000 */
[----:B------:R1:W-:Y:S02]  /*d2a0*/  LDGSTS.E [R8+0x18000], desc[UR16][R10.64], P2 ;  /* 0x180000000a087fae */ /* 0x0003e40009121850 */
[----:B-1----:R-:W-:-:S05]  /*d2b0*/  LEA R10, P2, R137, R7, 0x2 ;  /* 0x00000007890a7211 */ /* 0x002fca00078410ff */
[----:B---3--:R-:W-:Y:S02]  /*d2c0*/  IMAD.X R11, R6, 0x1, R9, P2 ;  /* 0x00000001060b7824 */ /* 0x008fe400010e0609 */
[----:B------:R-:W3:Y:S04]  /*d2d0*/  LDL.LU R9, [R1+0x248] ;  /* 0x0002480001097983 */ /* 0x000ee80000300800 */
[----:B------:R1:W-:Y:S01]  /*d2e0*/  LDGSTS.E [R8+0x18004], desc[UR16][R10.64], P1 ;  /* 0x180040000a087fae */ /* 0x0003e20008921850 */
[----:B------:R-:W-:-:S03]  /*d2f0*/  ISETP.GT.AND P1, PT, R5, 0x1e, PT ;  /* 0x0000001e0500780c */ /* 0x000fc60003f24270 */
[----:B------:R-:W3:Y:S01]  /*d300*/  LDL.LU R142, [R1+0x22c] ;  /* 0x00022c00018e7983 */ /* 0x000ee20000300800 */
[----:B------:R-:W-:-:S03]  /*d310*/  ULEA UR4, UR13, UR12, 0xf ;  /* 0x0000000c0d047291 */ /* 0x000fc6000f8e783f */
[----:B------:R-:W3:Y:S01]  /*d320*/  LDL.LU R145, [R1+0x23c] ;  /* 0x00023c0001917983 */ /* 0x000ee20000300800 */
[----:B-1----:R-:W-:-:S03]  /*d330*/  SEL R10, RZ, 0x4, !P1 ;  /* 0x00000004ff0a7807 */ /* 0x002fc60004800000 */
[----:B------:R-:W3:Y:S01]  /*d340*/  LDL.LU R149, [R1+0x218] ;  /* 0x0002180001957983 */ /* 0x000ee20000300800 */
[----:B------:R-:W-:Y:S02]  /*d350*/  ISETP.GT.AND P1, PT, R5, 0x1f, PT ;  /* 0x0000001f0500780c */ /* 0x000fe40003f24270 */
[----:B------:R-:W-:Y:S01]  /*d360*/  SEL R10, R10, RZ, !P0 ;  /* 0x000000ff0a0a7207 */ /* 0x000fe20004000000 */
[----:B------:R-:W3:Y:S03]  /*d370*/  LDL.LU R151, [R1+0x228] ;  /* 0x0002280001977983 */ /* 0x000ee60000300800 */
[----:B------:R-:W-:Y:S01]  /*d380*/  ISETP.NE.U32.AND P2, PT, R10, RZ, PT ;  /* 0x000000ff0a00720c */ /* 0x000fe20003f45070 */
[----:B------:R-:W3:Y:S01]  /*d390*/  LDL.LU R137, [R1+0x204] ;  /* 0x0002040001897983 */ /* 0x000ee20000300800 */
[----:B------:R-:W-:-:S03]  /*d3a0*/  SEL R10, RZ, 0x4, !P1 ;  /* 0x00000004ff0a7807 */ /* 0x000fc60004800000 */
[----:B------:R-:W3:Y:S01]  /*d3b0*/  LDL.LU R138, [R1+0x20c] ;  /* 0x00020c00018a7983 */ /* 0x000ee20000300800 */
[----:B------:R-:W-:-:S03]  /*d3c0*/  SEL R10, R10, RZ, !P0 ;  /* 0x000000ff0a0a7207 */ /* 0x000fc60004000000 */
[----:B------:R-:W3:Y:S01]  /*d3d0*/  LDL.LU R139, [R1+0x214] ;  /* 0x00021400018b7983 */ /* 0x000ee20000300800 */
[----:B------:R-:W-:-:S03]  /*d3e0*/  ISETP.NE.U32.AND P1, PT, R10, RZ, PT ;  /* 0x000000ff0a00720c */ /* 0x000fc60003f25070 */
[----:B------:R-:W3:Y:S01]  /*d3f0*/  LDL.LU R140, [R1+0x21c] ;  /* 0x00021c00018c7983 */ /* 0x000ee20000300800 */
[----:B----4-:R-:W-:-:S03]  /*d400*/  LEA R10, P3, R16, R7, 0x2 ;  /* 0x00000007100a7211 */ /* 0x010fc600078610ff */
[----:B------:R-:W4:Y:S04]  /*d410*/  LDL.LU R141, [R1+0x224] ;  /* 0x00022400018d7983 */ /* 0x000f280000300800 */
[----:B------:R-:W4:Y:S04]  /*d420*/  LDL.LU R143, [R1+0x234] ;  /* 0x00023400018f7983 */ /* 0x000f280000300800 */
[----:B------:R-:W4:Y:S01]  /*d430*/  LDL.LU R144, [R1+0x200] ;  /* 0x0002000001907983 */ /* 0x000f220000300800 */
[----:B--2---:R-:W-:Y:S02]  /*d440*/  IMAD.X R11, R6, 0x1, R12, P3 ;  /* 0x00000001060b7824 */ /* 0x004fe400018e060c */
[----:B------:R-:W1:Y:S03]  /*d450*/  S2R R12, SR_TID.X ;  /* 0x00000000000c7919 */ /* 0x000e660000002100 */
[----:B------:R2:W-:Y:S02]  /*d460*/  LDGSTS.E [R8+0x18008], desc[UR16][R10.64], P2 ;  /* 0x180080000a087fae */ /* 0x0005e40009121850 */
[----:B--2---:R-:W-:-:S05]  /*d470*/  LEA R10, P2, R15, R7, 0x2 ;  /* 0x000000070f0a7211 */ /* 0x004fca00078410ff */
[----:B------:R-:W-:-:S05]  /*d480*/  IMAD.X R11, R6, 0x1, R13, P2 ;  /* 0x00000001060b7824 */ /* 0x000fca00010e060d */
[----:B------:R2:W-:Y:S01]  /*d490*/  LDGSTS.E [R8+0x1800c], desc[UR16][R10.64], P1 ;  /* 0x1800c0000a087fae */ /* 0x0005e20008921850 */
[----:B-1----:R-:W-:Y:S01]  /*d4a0*/  LOP3.LUT R12, R12, 0x1f, RZ, 0xc0, !PT ;  /* 0x0000001f0c0c7812 */ /* 0x002fe200078ec0ff */
[----:B------:R-:W1:Y:S03]  /*d4b0*/  S2R R13, SR_TID.X ;  /* 0x00000000000d7919 */ /* 0x000e660000002100 */
[----:B------:R-:W-:Y:S01]  /*d4c0*/  ISETP.GE.AND P1, PT, R12, R5, PT ;  /* 0x000000050c00720c */ /* 0x000fe20003f26270 */
[----:B------:R-:W0:Y:S01]  /*d4d0*/  LDGDEPBAR ;  /* 0x00000000000079af */ /* 0x000e220000000000 */
[----:B------:R-:W1:Y:S02]  /*d4e0*/  S2R R12, SR_TID.X ;  /* 0x00000000000c7919 */ /* 0x000e640000002100 */
[----:B--2---:R-:W-:-:S04]  /*d4f0*/  SEL R8, RZ, 0x4, P1 ;  /* 0x00000004ff087807 */ /* 0x004fc80000800000 */
[----:B------:R-:W-:-:S04]  /*d500*/  SEL R8, R8, RZ, !P0 ;  /* 0x000000ff08087207 */ /* 0x000fc80004000000 */
[----:B------:R-:W-:Y:S02]  /*d510*/  ISETP.NE.U32.AND P0, PT, R8, RZ, PT ;  /* 0x000000ff0800720c */ /* 0x000fe40003f05070 */
[----:B-1----:R-:W-:Y:S02]  /*d520*/  LOP3.LUT R13, R13, 0x60, RZ, 0xc0, !PT ;  /* 0x000000600d0d7812 */ /* 0x002fe400078ec0ff */
[----:B------:R-:W-:Y:S02]  /*d530*/  LOP3.LUT R12, R12, 0x7f, RZ, 0xc0, !PT ;  /* 0x0000007f0c0c7812 */ /* 0x000fe400078ec0ff */
[----:B------:R-:W-:-:S03]  /*d540*/  SHF.R.U32.HI R16, RZ, 0x1, R13 ;  /* 0x00000001ff107819 */ /* 0x000fc6000001160d */
[----:B------:R-:W-:Y:S01]  /*d550*/  IMAD.SHL.U32 R15, R12, 0x4, RZ ;  /* 0x000000040c0f7824 */ /* 0x000fe200078e00ff */
[----:B------:R-:W-:-:S04]  /*d560*/  IADD3 R12, P1, R0, R148, RZ ;  /* 0x00000094000c7210 */ /* 0x000fc80007f3e0ff */
[----:B------:R-:W-:Y:S02]  /*d570*/  LOP3.LUT R15, R15, R16, RZ, 0x3c, !PT ;  /* 0x000000100f0f7212 */ /* 0x000fe400078e3cff */
[----:B------:R-:W2:Y:S03]  /*d580*/  LDL.LU R16, [R1+0x208] ;  /* 0x0002080001107983 */ /* 0x000ea60000300800 */
[----:B------:R-:W-:Y:S01]  /*d590*/  VIADD R8, R15, UR4 ;  /* 0x000000040f087c36 */ /* 0x000fe20008000000 */
[----:B------:R-:W4:Y:S04]  /*d5a0*/  LDL.LU R146, [R1+0x244] ;  /* 0x0002440001927983 */ /* 0x000f280000300800 */
[----:B------:R-:W4:Y:S04]  /*d5b0*/  LDL.LU R147, [R1+0x210] ;  /* 0x0002100001937983 */ /* 0x000f280000300800 */
[----:B------:R-:W4:Y:S04]  /*d5c0*/  LDL.LU R150, [R1+0x220] ;  /* 0x0002200001967983 */ /* 0x000f280000300800 */
[----:B------:R-:W4:Y:S01]  /*d5d0*/  LDL.LU R15, [R1+0x230] ;  /* 0x00023000010f7983 */ /* 0x000f220000300800 */
[----:B---3--:R-:W-:-:S05]  /*d5e0*/  IMAD.X R13, R9, 0x1, R2, P1 ;  /* 0x00000001090d7824 */ /* 0x008fca00008e0602 */
[----:B------:R-:W-:Y:S04]  /*d5f0*/  LDGSTS.E [R8], desc[UR16][R12.64], P0 ;  /* 0x000000000c087fae */ /* 0x000fe80008121850 */
[----:B------:R-:W3:Y:S01]  /*d600*/  LDL.LU R12, [R1+0x238] ;  /* 0x00023800010c7983 */ /* 0x000ee20000300800 */
[----:B------:R-:W-:-:S03]  /*d610*/  IADD3 R10, P1, R0, R145, RZ ;  /* 0x00000091000a7210 */ /* 0x000fc60007f3e0ff */
[----:B------:R-:W4:Y:S02]  /*d620*/  LDL.LU R13, [R1+0x240] ;  /* 0x00024000010d7983 */ /* 0x000f240000300800 */
[----:B---3--:R-:W-:-:S05]  /*d630*/  IMAD.X R11, R12, 0x1, R2, P1 ;  /* 0x000000010c0b7824 */ /* 0x008fca00008e0602 */
[----:B------:R1:W-:Y:S02]  /*d640*/  LDGSTS.E [R8+0x400], desc[UR16][R10.64], P0 ;  /* 0x004000000a087fae */ /* 0x0003e40008121850 */
[----:B-1----:R-:W-:-:S05]  /*d650*/  IADD3 R10, P1, R0, R142, RZ ;  /* 0x0000008e000a7210 */ /* 0x002fca0007f3e0ff */
[----:B------:R-:W-:-:S05]  /*d660*/  IMAD.X R11, R151, 0x1, R2, P1 ;  /* 0x00000001970b7824 */ /* 0x000fca00008e0602 */
[----:B------:R1:W-:Y:S02]  /*d670*/  LDGSTS.E [R8+0x800], desc[UR16][R10.64], P0 ;  /* 0x008000000a087fae */ /* 0x0003e40008121850 */
[----:B-1----:R-:W-:-:S05]  /*d680*/  IADD3 R10, P1, R0, R140, RZ ;  /* 0x0000008c000a7210 */ /* 0x002fca0007f3e0ff */
[----:B------:R-:W-:-:S05]  /*d690*/  IMAD.X R11, R149, 0x1, R2, P1 ;  /* 0x00000001950b7824 */ /* 0x000fca00008e0602 */
[----:B------:R1:W-:Y:S02]  /*d6a0*/  LDGSTS.E [R8+0xc00], desc[UR16][R10.64], P0 ;  /* 0x00c000000a087fae */ /* 0x0003e40008121850 */
[----:B-1----:R-:W-:-:S05]  /*d6b0*/  IADD3 R10, P1, R0, R138, RZ ;  /* 0x0000008a000a7210 */ /* 0x002fca0007f3e0ff */
[----:B--2---:R-:W-:-:S05]  /*d6c0*/  IMAD.X R11, R16, 0x1, R2, P1 ;  /* 0x00000001100b7824 */ /* 0x004fca00008e0602 */
        /* <DEDUP_REMOVED lines=81> */
[----:B------:R4:W-:Y:S04]  /*dbe0*/  LDGSTS.E [R8+0x7c00], desc[UR16][R10.64], P0 ;  /* 0x07c000000a087fae */ /* 0x0009e80008121850 */
[----:B------:R-:W2:Y:S01]  /*dbf0*/  LDL R8, [R1+0x360] ;  /* 0x0003600001087983 */ /* 0x000ea20000100800 */
[----:B----4-:R-:W-:-:S05]  /*dc00*/  IADD3 R10, P1, R0, R146, RZ ;  /* 0x00000092000a7210 */ /* 0x010fca0007f3e0ff */
[----:B------:R-:W-:Y:S02]  /*dc10*/  IMAD.X R11, R13, 0x1, R2, P1 ;  /* 0x000000010d0b7824 */ /* 0x000fe400008e0602 */
[----:B--2---:R-:W-:-:S05]  /*dc20*/  VIADD R8, R8, UR4 ;  /* 0x0000000408087c36 */ /* 0x004fca0008000000 */
        /* <DEDUP_REMOVED lines=90> */
[----:B------:R1:W-:Y:S01]  /*e1d0*/  LDGSTS.E [R8+0x7a00], desc[UR16][R10.64], P0 ;  /* 0x07a000000a087fae */ /* 0x0003e20008121850 */
[-C--:B------:R-:W-:Y:S02]  /*e1e0*/  IADD3 R20, P6, R20, R4.reuse, RZ ;  /* 0x0000000414147210 */ /* 0x080fe40007fde0ff */
[----:B------:R-:W-:Y:S02]  /*e1f0*/  IADD3 R156, P3, R156, R4, RZ ;  /* 0x000000049c9c7210 */ /* 0x000fe40007f7e0ff */
[----:B-1----:R-:W-:Y:S02]  /*e200*/  IADD3 R10, P1, R0, R18, RZ ;  /* 0x00000012000a7210 */ /* 0x002fe40007f3e0ff */
[----:B------:R-:W-:-:S03]  /*e210*/  IADD3 R18, P5, R18, R4, RZ ;  /* 0x0000000412127210 */ /* 0x000fc60007fbe0ff */
[C---:B------:R-:W-:Y:S01]  /*e220*/  IMAD.X R11, R17.reuse, 0x1, R2, P1 ;  /* 0x00000001110b7824 */ /* 0x040fe200008e0602 */
[-C--:B------:R-:W-:Y:S01]  /*e230*/  IADD3 R158, P4, R158, R4.reuse, RZ ;  /* 0x000000049e9e7210 */ /* 0x080fe20007f9e0ff */
[--C-:B------:R-:W-:Y:S01]  /*e240*/  IMAD.X R17, R17, 0x1, R3.reuse, P5 ;  /* 0x0000000111117824 */ /* 0x100fe200028e0603 */
[-C--:B------:R-:W-:Y:S02]  /*e250*/  IADD3 R160, P5, R160, R4.reuse, RZ ;  /* 0x00000004a0a07210 */ /* 0x080fe40007fbe0ff */
[----:B------:R1:W-:Y:S01]  /*e260*/  LDGSTS.E [R8+0x7e00], desc[UR16][R10.64], P0 ;  /* 0x07e000000a087fae */ /* 0x0003e20008121850 */
[-C--:B------:R-:W-:Y:S01]  /*e270*/  IADD3 R22, P0, R22, R4.reuse, RZ ;  /* 0x0000000416167210 */ /* 0x080fe20007f1e0ff */
[--C-:B------:R-:W-:Y:S01]  /*e280*/  IMAD.X R19, R19, 0x1, R3.reuse, P6 ;  /* 0x0000000113137824 */ /* 0x100fe200030e0603 */
        /* <DEDUP_REMOVED lines=95> */
[----:B------:R2:W-:Y:S01]  /*e880*/  STL [R1+0x204], R137 ;  /* 0x0002048901007387 */ /* 0x0005e20000100800 */
[-C--:B------:R-:W-:Y:S01]  /*e890*/  IADD3 R139, P5, R139, R4.reuse, RZ ;  /* 0x000000048b8b7210 */ /* 0x080fe20007fbe0ff */
[--C-:B------:R-:W-:Y:S01]  /*e8a0*/  IMAD.X R245, R245, 0x1, R3.reuse, P6 ;  /* 0x00000001f5f57824 */ /* 0x100fe200030e0603 */
[-C--:B------:R-:W-:Y:S01]  /*e8b0*/  IADD3 R250, P1, R250, R4.reuse, RZ ;  /* 0x00000004fafa7210 */ /* 0x080fe20007f3e0ff */
[--C-:B------:R-:W-:Y:S01]  /*e8c0*/  IMAD.X R237, R237, 0x1, R3.reuse, P2 ;  /* 0x00000001eded7824 */ /* 0x100fe200010e0603 */
[-C--:B------:R-:W-:Y:S01]  /*e8d0*/  IADD3 R140, P6, R140, R4.reuse, RZ ;  /* 0x000000048c8c7210 */ /* 0x080fe20007fde0ff */
[----:B------:R-:W-:Y:S01]  /*e8e0*/  IMAD.X R247, R247, 0x1, R3, P0 ;  /* 0x00000001f7f77824 */ /* 0x000fe200000e0603 */
[-C--:B------:R-:W-:Y:S01]  /*e8f0*/  IADD3 R252, P2, R252, R4.reuse, RZ ;  /* 0x00000004fcfc7210 */ /* 0x080fe20007f5e0ff */
[----:B------:R-:W-:Y:S01]  /*e900*/  VIADD R14, R14, 0x1 ;  /* 0x000000010e0e7836 */ /* 0x000fe20000000000 */
[----:B------:R-:W0:Y:S01]  /*e910*/  LDGDEPBAR ;  /* 0x00000000000079af */ /* 0x000e220000000000 */
[----:B------:R-:W-:-:S03]  /*e920*/  IADD3 R141, P0, R141, R4, RZ ;  /* 0x000000048d8d7210 */ /* 0x000fc60007f1e0ff */
[----:B--2---:R2:W5:Y:S01]  /*e930*/  LDL.LU R137, [R1+0x3cc] ;  /* 0x0003cc0001897983 */ /* 0x0045620000300800 */
[----:B------:R-:W-:-:S03]  /*e940*/  IMAD.X R249, R249, 0x1, R3, P1 ;  /* 0x00000001f9f97824 */ /* 0x000fc600008e0603 */
[----:B------:R3:W-:Y:S01]  /*e950*/  STL [R1+0x20c], R138 ;  /* 0x00020c8a01007387 */ /* 0x0007e20000100800 */
[-C--:B------:R-:W-:Y:S01]  /*e960*/  IADD3 R142, P1, R142, R4.reuse, RZ ;  /* 0x000000048e8e7210 */ /* 0x080fe20007f3e0ff */
[--C-:B------:R-:W-:Y:S01]  /*e970*/  IMAD.X R251, R251, 0x1, R3.reuse, P2 ;  /* 0x00000001fbfb7824 */ /* 0x100fe200010e0603 */
[-C--:B------:R-:W-:Y:S01]  /*e980*/  IADD3 R143, P2, R143, R4.reuse, RZ ;  /* 0x000000048f8f7210 */ /* 0x080fe20007f5e0ff */
[----:B---3--:R2:W5:Y:S04]  /*e990*/  LDL.LU R138, [R1+0x3c8] ;  /* 0x0003c800018a7983 */ /* 0x0085680000300800 */
[----:B------:R3:W-:Y:S01]  /*e9a0*/  STL [R1+0x214], R139 ;  /* 0x0002148b01007387 */ /* 0x0007e20000100800 */
[----:B------:R-:W-:Y:S01]  /*e9b0*/  IMAD.X R144, R144, 0x1, R3, P3 ;  /* 0x0000000190907824 */ /* 0x000fe200018e0603 */
[----:B------:R-:W-:-:S02]  /*e9c0*/  IADD3 R145, P3, R145, R4, RZ ;  /* 0x0000000491917210 */ /* 0x000fc40007f7e0ff */
[----:B---3--:R2:W5:Y:S04]  /*e9d0*/  LDL.LU R139, [R1+0x3c4] ;  /* 0x0003c400018b7983 */ /* 0x0085680000300800 */
[----:B------:R3:W-:Y:S01]  /*e9e0*/  STL [R1+0x21c], R140 ;  /* 0x00021c8c01007387 */ /* 0x0007e20000100800 */
[----:B------:R-:W-:-:S03]  /*e9f0*/  IMAD.X R16, R16, 0x1, R3, P4 ;  /* 0x0000000110107824 */ /* 0x000fc600020e0603 */
[----:B---3--:R2:W5:Y:S04]  /*ea00*/  LDL.LU R140, [R1+0x3c0] ;  /* 0x0003c000018c7983 */ /* 0x0085680000300800 */
[----:B------:R-:W3:Y:S04]  /*ea10*/  LDL R8, [R1+0x258] ;  /* 0x0002580001087983 */ /* 0x000ee80000100800 */
[----:B------:R4:W-:Y:S04]  /*ea20*/  STL [R1+0x224], R141 ;  /* 0x0002248d01007387 */ /* 0x0009e80000100800 */
[----:B----4-:R2:W5:Y:S04]  /*ea30*/  LDL.LU R141, [R1+0x3bc] ;  /* 0x0003bc00018d7983 */ /* 0x0105680000300800 */
        /* <DEDUP_REMOVED lines=9> */
[----:B----4-:R-:W1:Y:S01]  /*ead0*/  LDL.LU R16, [R1+0x3a8] ;  /* 0x0003a80001107983 */ /* 0x010e620000300800 */
[-C--:B------:R-:W-:Y:S01]  /*eae0*/  IADD3 R146, P4, R146, R4.reuse, RZ ;  /* 0x0000000492927210 */ /* 0x080fe20007f9e0ff */
[--C-:B------:R-:W-:Y:S01]  /*eaf0*/  IMAD.X R147, R147, 0x1, R3.reuse, P5 ;  /* 0x0000000193937824 */ /* 0x100fe200028e0603 */
[----:B------:R-:W-:Y:S01]  /*eb00*/  IADD3 R148, P5, R148, R4, RZ ;  /* 0x0000000494947210 */ /* 0x000fe20007fbe0ff */
[----:B------:R-:W-:-:S02]  /*eb10*/  IMAD.X R149, R149, 0x1, R3, P6 ;  /* 0x0000000195957824 */ /* 0x000fc400030e0603 */
[----:B------:R4:W-:Y:S01]  /*eb20*/  STL [R1+0x244], R146 ;  /* 0x0002449201007387 */ /* 0x0009e20000100800 */
[--C-:B------:R-:W-:Y:S02]  /*eb30*/  IMAD.X R150, R150, 0x1, R3.reuse, P0 ;  /* 0x0000000196967824 */ /* 0x100fe400000e0603 */
[--C-:B------:R-:W-:Y:S01]  /*eb40*/  IMAD.X R151, R151, 0x1, R3.reuse, P1 ;  /* 0x0000000197977824 */ /* 0x100fe200008e0603 */
[----:B----4-:R2:W5:Y:S04]  /*eb50*/  LDL.LU R146, [R1+0x3a4] ;  /* 0x0003a40001927983 */ /* 0x0105680000300800 */
[----:B------:R4:W-:Y:S01]  /*eb60*/  STL [R1+0x210], R147 ;  /* 0x0002109301007387 */ /* 0x0009e20000100800 */
[--C-:B------:R-:W-:Y:S02]  /*eb70*/  IMAD.X R15, R15, 0x1, R3.reuse, P2 ;  /* 0x000000010f0f7824 */ /* 0x100fe400010e0603 */
[--C-:B------:R-:W-:Y:S01]  /*eb80*/  IMAD.X R9, R9, 0x1, R3.reuse, P5 ;  /* 0x0000000109097824 */ /* 0x100fe200028e0603 */
[----:B----4-:R2:W5:Y:S04]  /*eb90*/  LDL.LU R147, [R1+0x3a0] ;  /* 0x0003a00001937983 */ /* 0x0105680000300800 */
[----:B------:R4:W-:Y:S01]  /*eba0*/  STL [R1+0x24c], R148 ;  /* 0x00024c9401007387 */ /* 0x0009e20000100800 */
[----:B------:R-:W-:-:S02]  /*ebb0*/  IMAD.X R12, R12, 0x1, R3, P3 ;  /* 0x000000010c0c7824 */ /* 0x000fc400018e0603 */
[----:B------:R-:W-:Y:S01]  /*ebc0*/  IMAD.X R13, R13, 0x1, R3, P4 ;  /* 0x000000010d0d7824 */ /* 0x000fe200020e0603 */
        /* <DEDUP_REMOVED lines=10> */
[----:B------:R2:W-:Y:S04]  /*ec70*/  STL [R1+0x238], R12 ;  /* 0x0002380c01007387 */ /* 0x0005e80000100800 */
[----:B----4-:R2:W5:Y:S04]  /*ec80*/  LDL.LU R9, [R1+0x388] ;  /* 0x0003880001097983 */ /* 0x0105680000300800 */
[----:B------:R2:W-:Y:S01]  /*ec90*/  STL [R1+0x240], R13 ;  /* 0x0002400d01007387 */ /* 0x0005e20000100800 */
[----:B------:R-:W-:Y:S01]  /*eca0*/  VIADD R5, R5, 0xffffffe0 ;  /* 0xffffffe005057836 */ /* 0x000fe20000000000 */
[----:B---3--:R-:W-:-:S02]  /*ecb0*/  ISETP.NE.U32.AND P0, PT, R8, R14, PT ;  /* 0x0000000e0800720c */ /* 0x008fc40003f05070 */
[----:B-1----:R-:W-:Y:S02]  /*ecc0*/  SHF.R.S32.HI R8, RZ, 0x1f, R16 ;  /* 0x0000001fff087819 */ /* 0x002fe40000011410 */
[C---:B------:R-:W-:Y:S02]  /*ecd0*/  LEA R7, P6, R16.reuse, R7, 0x2 ;  /* 0x0000000710077211 */ /* 0x040fe400078c10ff */
[----:B------:R-:W-:-:S05]  /*ece0*/  SHF.L.U64.HI R8, R16, 0x2, R8 ;  /* 0x0000000210087819 */ /* 0x000fca0000010208 */
[----:B------:R-:W-:Y:S02]  /*ecf0*/  IMAD.X R6, R6, 0x1, R8, P6 ;  /* 0x0000000106067824 */ /* 0x000fe400030e0608 */
[----:B--2---:R-:W-:Y:S05]  /*ed00*/  @P0 BRA `(.L_x_1) ;  /* 0xffffffbc00940947 */ /* 0x004fea000383ffff */
.L_x_0:
[----:B------:R-:W2:Y:S01]  /*ed10*/  LDL.LU R10, [R1+0x350] ;  /* 0x00035000010a7983 */ /* 0x000ea20000300800 */
[----:B------:R-:W-:-:S04]  /*ed20*/  DEPBAR.LE SB0, 0x0 ;  /* 0x000080000000791a */ /* 0x000fc80000000000 */
[----:B------:R-:W3:Y:S01]  /*ed30*/  LDL.LU R11, [R1+0x354] ;  /* 0x00035400010b7983 */ /* 0x000ee20000300800 */
[----:B------:R-:W1:Y:S01]  /*ed40*/  S2R R0, SR_TID.X ;  /* 0x0000000000007919 */ /* 0x000e620000002100 */
[----:B------:R-:W-:Y:S01]  /*ed50*/  IMAD.MOV.U32 R14, RZ, RZ, R24 ;  /* 0x000000ffff0e7224 */ /* 0x000fe200078e0018 */
[----:B------:R-:W-:Y:S01]  /*ed60*/  ULDC UR5, c[0x0][0x22c] ;  /* 0x00008b0000057ab9 */ /* 0x000fe20000000800 */
[----:B-----5:R-:W-:Y:S01]  /*ed70*/  IMAD.MOV.U32 R15, RZ, RZ, R26 ;  /* 0x000000ffff0f7224 */ /* 0x020fe200078e001a */
[----:B------:R-:W2:Y:S01]  /*ed80*/  LDL.LU R8, [R1+0x35c] ;  /* 0x00035c0001087983 */ /* 0x000ea20000300800 */
[----:B------:R-:W-:Y:S01]  /*ed90*/  IMAD.MOV.U32 R6, RZ, RZ, R25 ;  /* 0x000000ffff067224 */ /* 0x000fe200078e0019 */
[----:B------:R-:W-:Y:S01]  /*eda0*/  ULDC UR4, c[0x0][0x22c] ;  /* 0x00008b0000047ab9 */ /* 0x000fe20000000800 */
[----:B------:R-:W-:Y:S01]  /*edb0*/  IMAD.MOV.U32 R7, RZ, RZ, R27 ;  /* 0x000000ffff077224 */ /* 0x000fe200078e001b */
[----:B------:R-:W4:Y:S01]  /*edc0*/  LDL.LU R12, [R1] ;  /* 0x00000000010c7983 */ /* 0x000f220000300800 */
[----:B------:R-:W-:Y:S01]  /*edd0*/  IMAD.MOV.U32 R22, RZ, RZ, R41 ;  /* 0x000000ffff167224 */ /* 0x000fe200078e0029 */
[----:B------:R-:W-:Y:S01]  /*ede0*/  ULDC.64 UR6, c[0x0][0x220] ;  /* 0x0000880000067ab9 */ /* 0x000fe20000000a00 */
[----:B------:R-:W-:Y:S01]  /*edf0*/  VIADD R3, R9, 0x1 ;  /* 0x0000000109037836 */ /* 0x000fe20000000000 */
[----:B------:R-:W4:Y:S04]  /*ee00*/  LDL.LU R13, [R1+0x8] ;  /* 0x00000800010d7983 */ /* 0x000f280000300800 */
[----:B------:R-:W4:Y:S04]  /*ee10*/  LDL.LU R4, [R1+0x4] ;  /* 0x0000040001047983 */ /* 0x000f280000300800 */
[----:B------:R-:W4:Y:S01]  /*ee20*/  LDL.LU R5, [R1+0xc] ;  /* 0x00000c0001057983 */ /* 0x000f220000300800 */
[----:B-1----:R-:W-:-:S02]  /*ee30*/  IMAD.SHL.U32 R2, R0, 0x10, RZ ;  /* 0x0000001000027824 */ /* 0x002fc400078e00ff */
[----:B------:R-:W-:-:S03]  /*ee40*/  IMAD.SHL.U32 R0, R0, 0x40, RZ ;  /* 0x0000004000007824 */ /* 0x000fc600078e00ff */
[----:B------:R-:W-:Y:S02]  /*ee50*/  LOP3.LUT R2, R2, 0xf0, RZ, 0xc0, !PT ;  /* 0x000000f002027812 */ /* 0x000fe400078ec0ff */
[----:B------:R-:W-:-:S04]  /*ee60*/  LOP3.LUT R0, R0, 0x400, RZ, 0xc0, !PT ;  /* 0x0000040000007812 */ /* 0x000fc800078ec0ff */
[----:B------:R-:W-:Y:S01]  /*ee70*/  IADD3 R0, R0, UR12, R2 ;  /* 0x0000000c00007c10 */ /* 0x000fe2000fffe002 */
[----:B------:R-:W-:Y:S02]  /*ee80*/  IMAD.MOV.U32 R23, RZ, RZ, R43 ;  /* 0x000000ffff177224 */ /* 0x000fe400078e002b */
[----:B------:R-:W-:Y:S02]  /*ee90*/  IMAD.MOV.U32 R154, RZ, RZ, R61 ;  /* 0x000000ffff9a7224 */ /* 0x000fe400078e003d */
[----:B------:R-:W-:Y:S02]  /*eea0*/  IMAD.MOV.U32 R155, RZ, RZ, R63 ;  /* 0x000000ffff9b7224 */ /* 0x000fe400078e003f */
[----:B------:R-:W-:Y:S02]  /*eeb0*/  IMAD.MOV.U32 R158, RZ, RZ, R65 ;  /* 0x000000ffff9e7224 */ /* 0x000fe400078e0041 */
[----:B------:R-:W-:Y:S02]  /*eec0*/  IMAD.MOV.U32 R159, RZ, RZ, R67 ;  /* 0x000000ffff9f7224 */ /* 0x000fe400078e0043 */
[----:B------:R-:W-:-:S02]  /*eed0*/  IMAD.MOV.U32 R162, RZ, RZ, R69 ;  /* 0x000000ffffa27224 */ /* 0x000fc400078e0045 */
        /* <DEDUP_REMOVED lines=39> */
[----:B------:R-:W-:Y:S01]  /*f150*/  VIADD R2, R9, 0x2 ;  /* 0x0000000209027836 */ /* 0x000fe20000000000 */
[----:B------:R-:W-:Y:S01]  /*f160*/  BAR.SYNC.DEFER_BLOCKING 0x0 ;  /* 0x0000000000007b1d */ /* 0x000fe20000010000 */
[----:B--2---:R-:W-:-:S05]  /*f170*/  ISETP.GE.AND P0, PT, R8, R10, PT ;  /* 0x0000000a0800720c */ /* 0x004fca0003f06270 */
[----:B------:R-:W1:Y:S01]  /*f180*/  S2R R10, SR_TID.X ;  /* 0x00000000000a7919 */ /* 0x000e620000002100 */
[----:B------:R-:W-:Y:S01]  /*f190*/  ISETP.LT.AND P3, PT, R2, UR5, !P0 ;  /* 0x0000000502007c0c */ /* 0x000fe2000c761270 */
[----:B------:R-:W-:Y:S01]  /*f1a0*/  VIADD R2, R9, 0x3 ;  /* 0x0000000309027836 */ /* 0x000fe20000000000 */
[----:B------:R-:W-:Y:S01]  /*f1b0*/  ISETP.LT.AND P4, PT, R3, UR4, !P0 ;  /* 0x0000000403007c0c */ /* 0x000fe2000c781270 */
[----:B------:R-:W-:Y:S01]  /*f1c0*/  VIADD R3, R9, 0x4 ;  /* 0x0000000409037836 */ /* 0x000fe20000000000 */
[----:B------:R-:W-:Y:S01]  /*f1d0*/  ULDC UR4, c[0x0][0x22c] ;  /* 0x00008b0000047ab9 */ /* 0x000fe20000000800 */
[----:B------:R-:W-:Y:S01]  /*f1e0*/  ULDC UR5, c[0x0][0x22c] ;  /* 0x00008b0000057ab9 */ /* 0x000fe20000000800 */
[----:B------:R-:W-:Y:S01]  /*f1f0*/  ISETP.LT.AND P2, PT, R2, UR4, !P0 ;  /* 0x0000000402007c0c */ /* 0x000fe2000c741270 */
[----:B------:R-:W-:Y:S01]  /*f200*/  ULDC UR4, c[0x0][0x244] ;  /* 0x0000910000047ab9 */ /* 0x000fe20000000800 */
[----:B------:R-:W-:Y:S02]  /*f210*/  ISETP.LT.AND P1, PT, R3, UR5, !P0 ;  /* 0x0000000503007c0c */ /* 0x000fe4000c721270 */
[----:B---3--:R-:W-:-:S02]  /*f220*/  ISETP.LT.AND P5, PT, R9, R11, !P0 ;  /* 0x0000000b0900720c */ /* 0x008fc400047a1270 */
[----:B-1----:R-:W-:Y:S01]  /*f230*/  LOP3.LUT R10, R10, 0x60, RZ, 0xc0, !PT ;  /* 0x000000600a0a7812 */ /* 0x002fe200078ec0ff */
[----:B------:R-:W-:Y:S01]  /*f240*/  IMAD R3, R8, UR4, RZ ;  /* 0x0000000408037c24 */ /* 0x000fe2000f8e02ff */
[----:B------:R-:W-:Y:S01]  /*f250*/  ULDC UR5, c[0x0][0x248] ;  /* 0x0000920000057ab9 */ /* 0x000fe20000000800 */
[----:B------:R-:W-:Y:S02]  /*f260*/  ULDC UR4, c[0x0][0x22c] ;  /* 0x00008b0000047ab9 */ /* 0x000fe40000000800 */
[----:B------:R-:W-:Y:S02]  /*f270*/  IMAD R0, R10, 0x8, R0 ;  /* 0x000000080a007824 */ /* 0x000fe400078e0200 */
[----:B------:R-:W1:Y:S03]  /*f280*/  S2R R10, SR_TID.X ;  /* 0x00000000000a7919 */ /* 0x000e660000002100 */
[----:B----4-:R-:W-:Y:S01]  /*f290*/  STSM.16.M88.4 [R0], R12 ;  /* 0x0000000c00007844 */ /* 0x010fe20000000200 */
[----:B-1----:R-:W-:-:S04]  /*f2a0*/  LOP3.LUT R10, R10, 0x7f, RZ, 0xc0, !PT ;  /* 0x0000007f0a0a7812 */ /* 0x002fc800078ec0ff */
[----:B------:R-:W-:Y:S01]  /*f2b0*/  LEA R252, R10, UR12, 0x4 ;  /* 0x0000000c0afc7c11 */ /* 0x000fe2000f8e20ff */
[----:B------:R-:W-:Y:S06]  /*f2c0*/  BAR.SYNC.DEFER_BLOCKING 0x0 ;  /* 0x0000000000007b1d */ /* 0x000fec0000010000 */
[----:B------:R-:W1:Y:S02]  /*f2d0*/  LDS.128 R12, [R252] ;  /* 0x00000000fc0c7984 */ /* 0x000e640000000c00 */
[----:B------:R-:W-:Y:S06]  /*f2e0*/  BAR.SYNC.DEFER_BLOCKING 0x0 ;  /* 0x0000000000007b1d */ /* 0x000fec0000010000 */
[----:B-1----:R1:W-:Y:S04]  /*f2f0*/  STL.64 [R1+0x200], R12 ;  /* 0x0002000c01007387 */ /* 0x0023e80000100a00 */
[----:B------:R-:W-:Y:S04]  /*f300*/  STL.64 [R1+0x208], R14 ;  /* 0x0002080e01007387 */ /* 0x000fe80000100a00 */
[----:B-1----:R-:W2:Y:S04]  /*f310*/  LDL.LU R12, [R1+0x10] ;  /* 0x00001000010c7983 */ /* 0x002ea80000300800 */
[----:B------:R-:W2:Y:S04]  /*f320*/  LDL.LU R13, [R1+0x18] ;  /* 0x00001800010d7983 */ /* 0x000ea80000300800 */
[----:B------:R1:W-:Y:S01]  /*f330*/  STSM.16.M88.4 [R0], R4 ;  /* 0x0000000400007844 */ /* 0x0003e20000000200 */
[----:B------:R-:W-:Y:S06]  /*f340*/  BAR.SYNC.DEFER_BLOCKING 0x0 ;  /* 0x0000000000007b1d */ /* 0x000fec0000010000 */
[----:B-1----:R-:W3:Y:S04]  /*f350*/  LDL.LU R4, [R1+0x14] ;  /* 0x0000140001047983 */ /* 0x002ee80000300800 */
[----:B------:R-:W3:Y:S04]  /*f360*/  LDL.LU R5, [R1+0x1c] ;  /* 0x00001c0001057983 */ /* 0x000ee80000300800 */
[----:B------:R-:W1:Y:S01]  /*f370*/  LDS.128 R16, [R252] ;  /* 0x00000000fc107984 */ /* 0x000e620000000c00 */
[----:B------:R-:W-:-:S02]  /*f380*/  IMAD.MOV.U32 R14, RZ, RZ, R28 ;  /* 0x000000ffff0e7224 */ /* 0x000fc400078e001c */
[----:B------:R-:W-:Y:S01]  /*f390*/  IMAD.MOV.U32 R15, RZ, RZ, R30 ;  /* 0x000000ffff0f7224 */ /* 0x000fe200078e001e */
[----:B------:R-:W-:Y:S06]  /*f3a0*/  BAR.SYNC.DEFER_BLOCKING 0x0 ;  /* 0x0000000000007b1d */ /* 0x000fec0000010000 */
[----:B-1----:R-:W-:Y:S04]  /*f3b0*/  STL.64 [R1], R16 ;  /* 0x0000001001007387 */ /* 0x002fe80000100a00 */
[----:B------:R-:W-:Y:S01]  /*f3c0*/  STL.64 [R1+0x8], R18 ;  /* 0x0000081201007387 */ /* 0x000fe20000100a00 */
[----:B------:R-:W-:-:S02]  /*f3d0*/  IMAD.MOV.U32 R6, RZ, RZ, R29 ;  /* 0x000000ffff067224 */ /* 0x000fc400078e001d */
[----:B------:R-:W-:Y:S01]  /*f3e0*/  IMAD.MOV.U32 R7, RZ, RZ, R31 ;  /* 0x000000ffff077224 */ /* 0x000fe200078e001f */
[----:B--2---:R-:W-:Y:S01]  /*f3f0*/  STSM.16.M88.4 [R0], R12 ;  /* 0x0000000c00007844 */ /* 0x004fe20000000200 */
[----:B------:R-:W-:Y:S06]  /*f400*/  BAR.SYNC.DEFER_BLOCKING 0x0 ;  /* 0x0000000000007b1d */ /* 0x000fec0000010000 */
[----:B------:R-:W1:Y:S02]  /*f410*/  LDS.128 R12, [R252] ;  /* 0x00000000fc0c7984 */ /* 0x000e640000000c00 */
[----:B------:R-:W-:Y:S06]  /*f420*/  BAR.SYNC.DEFER_BLOCKING 0x0 ;  /* 0x0000000000007b1d */ /* 0x000fec0000010000 */
[----:B-1----:R1:W-:Y:S04]  /*f430*/  STL.64 [R1+0x10], R12 ;  /* 0x0000100c01007387 */ /* 0x0023e80000100a00 */
[----:B------:R-:W-:Y:S04]  /*f440*/  STL.64 [R1+0x18], R14 ;  /* 0x0000180e01007387 */ /* 0x000fe80000100a00 */
[----:B-1----:R-:W2:Y:S04]  /*f450*/  LDL.LU R12, [R1+0x20] ;  /* 0x00002000010c7983 */ /* 0x002ea80000300800 */
[----:B------:R-:W2:Y:S04]  /*f460*/  LDL.LU R13, [R1+0x28] ;  /* 0x00002800010d7983 */ /* 0x000ea80000300800 */
[----:B---3--:R1:W-:Y:S01]  /*f470*/  STSM.16.M88.4 [R0], R4 ;  /* 0x0000000400007844 */ /* 0x0083e20000000200 */
[----:B------:R-:W-:Y:S06]  /*f480*/  BAR.SYNC.DEFER_BLOCKING 0x0 ;  /* 0x0000000000007b1d */ /* 0x000fec0000010000 */
[----:B-1----:R-:W3:Y:S04]  /*f490*/  LDL.LU R4, [R1+0x24] ;  /* 0x0000240001047983 */ /* 0x002ee80000300800 */
[----:B------:R-:W3:Y:S04]  /*f4a0*/  LDL.LU R5, [R1+0x2c] ;  /* 0x00002c0001057983 */ /* 0x000ee80000300800 */
[----:B------:R-:W1:Y:S01]  /*f4b0*/  LDS.128 R248, [R252] ;  /* 0x00000000fcf87984 */ /* 0x000e620000000c00 */
[----:B------:R-:W-:-:S02]  /*f4c0*/  IMAD.MOV.U32 R14, RZ, RZ, R32 ;  /* 0x000000ffff0e7224 */ /* 0x000fc400078e0020 */
[----:B------:R-:W-:Y:S01]  /*f4d0*/  IMAD.MOV.U32 R15, RZ, RZ, R34 ;  /* 0x000000ffff0f7224 */ /* 0x000fe200078e0022 */
[----:B------:R-:W-:Y:S01]  /*f4e0*/  BAR.SYNC.DEFER_BLOCKING 0x0 ;  /* 0x0000000000007b1d */ /* 0x000fe20000010000 */
[----:B------:R-:W-:Y:S02]  /*f4f0*/  IMAD.MOV.U32 R6, RZ, RZ, R33 ;  /* 0x000000ffff067224 */ /* 0x000fe400078e0021 */
[----:B------:R-:W-:-:S03]  /*f500*/  IMAD.MOV.U32 R7, RZ, RZ, R35 ;  /* 0x000000ffff077224 */ /* 0x000fc600078e0023 */
[----:B-1----:R-:W-:Y:S04]  /*f510*/  STL [R1+0x38c], R250 ;  /* 0x00038cfa01007387 */ /* 0x002fe80000100800 */
[----:B------:R-:W-:Y:S04]  /*f520*/  STL [R1+0x388], R251 ;  /* 0x000388fb01007387 */ /* 0x000fe80000100800 */
[----:B--2---:R-:W-:Y:S01]  /*f530*/  STSM.16.M88.4 [R0], R12 ;  /* 0x0000000c00007844 */ /* 0x004fe20000000200 */
[----:B------:R-:W-:Y:S06]  /*f540*/  BAR.SYNC.DEFER_BLOCKING 0x0 ;  /* 0x0000000000007b1d */ /* 0x000fec0000010000 */
[----:B------:R-:W1:Y:S02]  /*f550*/  LDS.128 R244, [R252] ;  /* 0x00000000fcf47984 */ /* 0x000e640000000c00 */
[----:B------:R-:W-:Y:S06]  /*f560*/  BAR.SYNC.DEFER_BLOCKING 0x0 ;  /* 0x0000000000007b1d */ /* 0x000fec0000010000 */
[----:B---3--:R2:W-:Y:S02]  /*f570*/  STSM.16.M88.4 [R0], R4 ;  /* 0x0000000400007844 */ /* 0x0085e40000000200 */
[----:B------:R-:W-:Y:S06]  /*f580*/  BAR.SYNC.DEFER_BLOCKING 0x0 ;  /* 0x0000000000007b1d */ /* 0x000fec0000010000 */
[----:B--2---:R-:W2:Y:S04]  /*f590*/  LDL.LU R4, [R1+0x30] ;  /* 0x0000300001047983 */ /* 0x004ea80000300800 */
[----:B------:R-:W2:Y:S04]  /*f5a0*/  LDL.LU R5, [R1+0x38] ;  /* 0x0000380001057983 */ /* 0x000ea80000300800 */
[----:B------:R-:W3:Y:S04]  /*f5b0*/  LDL.LU R12, [R1+0x34] ;  /* 0x00003400010c7983 */ /* 0x000ee80000300800 */
[----:B------:R-:W3:Y:S04]  /*f5c0*/  LDL.LU R13, [R1+0x3c] ;  /* 0x00003c00010d7983 */ /* 0x000ee80000300800 */
[----:B------:R-:W4:Y:S01]  /*f5d0*/  LDS.128 R16, [R252] ;  /* 0x00000000fc107984 */ /* 0x000f220000000c00 */
[----:B------:R-:W-:-:S02]  /*f5e0*/  IMAD.MOV.U32 R6, RZ, RZ, R36 ;  /* 0x000000ffff067224 */ /* 0x000fc400078e0024 */
[----:B------:R-:W-:Y:S01]  /*f5f0*/  IMAD.MOV.U32 R7, RZ, RZ, R38 ;  /* 0x000000ffff077224 */ /* 0x000fe200078e0026 */
[----:B------:R-:W-:Y:S01]  /*f600*/  BAR.SYNC.DEFER_BLOCKING 0x0 ;  /* 0x0000000000007b1d */ /* 0x000fe20000010000 */
[----:B------:R-:W-:Y:S02]  /*f610*/  IMAD.MOV.U32 R14, RZ, RZ, R37 ;  /* 0x000000ffff0e7224 */ /* 0x000fe400078e0025 */
[----:B------:R-:W-:-:S03]  /*f620*/  IMAD.MOV.U32 R15, RZ, RZ, R39 ;  /* 0x000000ffff0f7224 */ /* 0x000fc600078e0027 */
[----:B--2---:R-:W-:Y:S02]  /*f630*/  STSM.16.M88.4 [R0], R4 ;  /* 0x0000000400007844 */ /* 0x004fe40000000200 */
[----:B------:R-:W-:Y:S06]  /*f640*/  BAR.SYNC.DEFER_BLOCKING 0x0 ;  /* 0x0000000000007b1d */ /* 0x000fec0000010000 */
[----:B------:R-:W2:Y:S02]  /*f650*/  LDS.128 R4, [R252] ;  /* 0x00000000fc047984 */ /* 0x000ea40000000c00 */
[----:B------:R-:W-:Y:S06]  /*f660*/  BAR.SYNC.DEFER_BLOCKING 0x0 ;  /* 0x0000000000007b1d */ /* 0x000fec0000010000 */
[----:B---3--:R3:W-:Y:S02]  /*f670*/  STSM.16.M88.4 [R0], R12 ;  /* 0x0000000c00007844 */ /* 0x0087e40000000200 */
[----:B------:R-:W-:Y:S06]  /*f680*/  BAR.SYNC.DEFER_BLOCKING 0x0 ;  /* 0x0000000000007b1d */ /* 0x000fec0000010000 */
[----:B---3--:R-:W3:Y:S04]  /*f690*/  LDL.LU R12, [R1+0x40] ;  /* 0x00004000010c7983 */ /* 0x008ee80000300800 */
[----:B------:R-:W3:Y:S04]  /*f6a0*/  LDL.LU R13, [R1+0x48] ;  /* 0x00004800010d7983 */ /* 0x000ee80000300800 */
[----:B------:R-:W4:Y:S04]  /*f6b0*/  LDL.LU R20, [R1+0x44] ;  /* 0x0000440001147983 */ /* 0x000f280000300800 */
[----:B------:R-:W4:Y:S04]  /*f6c0*/  LDL.LU R21, [R1+0x4c] ;  /* 0x00004c0001157983 */ /* 0x000f280000300800 */
[----:B------:R-:W2:Y:S01]  /*f6d0*/  LDS.128 R24, [R252] ;  /* 0x00000000fc187984 */ /* 0x000ea20000000c00 */
[----:B------:R-:W-:-:S02]  /*f6e0*/  IMAD.MOV.U32 R14, RZ, RZ, R40 ;  /* 0x000000ffff0e7224 */ /* 0x000fc400078e0028 */
[----:B------:R-:W-:Y:S01]  /*f6f0*/  IMAD.MOV.U32 R15, RZ, RZ, R42 ;  /* 0x000000ffff0f7224 */ /* 0x000fe200078e002a */
[----:B------:R-:W-:Y:S06]  /*f700*/  BAR.SYNC.DEFER_BLOCKING 0x0 ;  /* 0x0000000000007b1d */ /* 0x000fec0000010000 */
[----:B---3--:R-:W-:Y:S02]  /*f710*/  STSM.16.M88.4 [R0], R12 ;  /* 0x0000000c00007844 */ /* 0x008fe40000000200 */
[----:B------:R-:W-:Y:S06]  /*f720*/  BAR.SYNC.DEFER_BLOCKING 0x0 ;  /* 0x0000000000007b1d */ /* 0x000fec0000010000 */
[----:B------:R-:W3:Y:S02]  /*f730*/  LDS.128 R12, [R252] ;  /* 0x00000000fc0c7984 */ /* 0x000ee40000000c00 */
[----:B------:R-:W-:Y:S06]  /*f740*/  BAR.SYNC.DEFER_BLOCKING 0x0 ;  /* 0x0000000000007b1d */ /* 0x000fec0000010000 */
[----:B----4-:R4:W-:Y:S02]  /*f750*/  STSM.16.M88.4 [R0], R20 ;  /* 0x0000001400007844 */ /* 0x0109e40000000200 */
[----:B------:R-:W-:Y:S06]  /*f760*/  BAR.SYNC.DEFER_BLOCKING 0x0 ;  /* 0x0000000000007b1d */ /* 0x000fec0000010000 */
[----:B----4-:R-:W4:Y:S04]  /*f770*/  LDL.LU R20, [R1+0x50] ;  /* 0x0000500001147983 */ /* 0x010f280000300800 */
[----:B------:R-:W4:Y:S04]  /*f780*/  LDL.LU R21, [R1+0x58] ;  /* 0x0000580001157983 */ /* 0x000f280000300800 */
[----:B------:R-:W2:Y:S04]  /*f790*/  LDL.LU R28, [R1+0x54] ;  /* 0x00005400011c7983 */ /* 0x000ea80000300800 */
[----:B------:R-:W2:Y:S04]  /*f7a0*/  LDL.LU R29, [R1+0x5c] ;  /* 0x00005c00011d7983 */ /* 0x000ea80000300800 */
[----:B------:R-:W3:Y:S01]  /*f7b0*/  LDS.128 R32, [R252] ;  /* 0x00000000fc207984 */ /* 0x000ee20000000c00 */
[----:B------:R-:W-:-:S02]  /*f7c0*/  IMAD.MOV.U32 R22, RZ, RZ, R44 ;  /* 0x000000ffff167224 */ /* 0x000fc400078e002c */
[----:B------:R-:W-:Y:S01]  /*f7d0*/  IMAD.MOV.U32 R23, RZ, RZ, R46 ;  /* 0x000000ffff177224 */ /* 0x000fe200078e002e */
[----:B------:R-:W-:Y:S01]  /*f7e0*/  BAR.SYNC.DEFER_BLOCKING 0x0 ;  /* 0x0000000000007b1d */ /* 0x000fe20000010000 */
[----:B------:R-:W-:Y:S02]  /*f7f0*/  IMAD.MOV.U32 R30, RZ, RZ, R45 ;  /* 0x000000ffff1e7224 */ /* 0x000fe400078e002d */
[----:B------:R-:W-:-:S03]  /*f800*/  IMAD.MOV.U32 R31, RZ, RZ, R47 ;  /* 0x000000ffff1f7224 */ /* 0x000fc600078e002f */
[----:B----4-:R-:W-:Y:S02]  /*f810*/  STSM.16.M88.4 [R0], R20 ;  /* 0x0000001400007844 */ /* 0x010fe40000000200 */
[----:B------:R-:W-:Y:S06]  /*f820*/  BAR.SYNC.DEFER_BLOCKING 0x0 ;  /* 0x0000000000007b1d */ /* 0x000fec0000010000 */
[----:B------:R-:W4:Y:S02]  /*f830*/  LDS.128 R20, [R252] ;  /* 0x00000000fc147984 */ /* 0x000f240000000c00 */
[----:B------:R-:W-:Y:S06]  /*f840*/  BAR.SYNC.DEFER_BLOCKING 0x0 ;  /* 0x0000000000007b1d */ /* 0x000fec0000010000 */
[----:B--2---:R2:W-:Y:S02]  /*f850*/  STSM.16.M88.4 [R0], R28 ;  /* 0x0000001c00007844 */ /* 0x0045e40000000200 */
        /* <DEDUP_REMOVED lines=24> */
[----:B------:R-:W-:Y:S01]  /*f9e0*/  BAR.SYNC.DEFER_BLOCKING 0x0 ;  /* 0x0000000000007b1d */ /* 0x000fe20000010000 */
[----:B------:R-:W-:Y:S02]  /*f9f0*/  IMAD.MOV.U32 R46, RZ, RZ, R53 ;  /* 0x000000ffff2e7224 */ /* 0x000fe400078e0035 */
[----:B------:R-:W-:-:S03]  /*fa00*/  IMAD.MOV.U32 R47, RZ, RZ, R55 ;  /* 0x000000ffff2f7224 */ /* 0x000fc600078e0037 */
[----:B---3--:R-:W-:Y:S02]  /*fa10*/  STSM.16.M88.4 [R0], R36 ;  /* 0x0000002400007844 */ /* 0x008fe40000000200 */
[----:B------:R-:W-:Y:S06]  /*fa20*/  BAR.SYNC.DEFER_BLOCKING 0x0 ;  /* 0x0000000000007b1d */ /* 0x000fec0000010000 */
[----:B------:R-:W3:Y:S02]  /*fa30*/  LDS.128 R36, [R252] ;  /* 0x00000000fc247984 */ /* 0x000ee40000000c00 */
[----:B------:R-:W-:Y:S06]  /*fa40*/  BAR.SYNC.DEFER_BLOCKING 0x0 ;  /* 0x0000000000007b1d */ /* 0x000fec0000010000 */
[----:B----4-:R4:W-:Y:S04]  /*fa50*/  STSM.16.M88.4 [R0], R44 ;  /* 0x0000002c00007844 */ /* 0x0109e80000000200 */
[----:B----4-:R-:W4:Y:S04]  /*fa60*/  LDL.LU R44, [R1+0x80] ;  /* 0x00008000012c7983 */ /* 0x010f280000300800 */
[----:B------:R-:W4:Y:S04]  /*fa70*/  LDL.LU R45, [R1+0x88] ;  /* 0x00008800012d7983 */ /* 0x000f280000300800 */
[----:B------:R-:W2:Y:S04]  /*fa80*/  LDL.LU R52, [R1+0x84] ;  /* 0x0000840001347983 */ /* 0x000ea80000300800 */
[----:B------:R-:W2:Y:S01]  /*fa90*/  LDL.LU R53, [R1+0x8c] ;  /* 0x00008c0001357983 */ /* 0x000ea20000300800 */
[----:B------:R-:W-:-:S02]  /*faa0*/  IMAD.MOV.U32 R46, RZ, RZ, R56 ;  /* 0x000000ffff2e7224 */ /* 0x000fc400078e0038 */
[----:B------:R-:W-:Y:S01]  /*fab0*/  IMAD.MOV.U32 R47, RZ, RZ, R58 ;  /* 0x000000ffff2f7224 */ /* 0x000fe200078e003a */
[----:B------:R-:W-:Y:S01]  /*fac0*/  BAR.SYNC.DEFER_BLOCKING 0x0 ;  /* 0x0000000000007b1d */ /* 0x000fe20000010000 */
[----:B------:R-:W-:Y:S02]  /*fad0*/  IMAD.MOV.U32 R54, RZ, RZ, R57 ;  /* 0x000000ffff367224 */ /* 0x000fe400078e0039 */
[----:B------:R-:W-:-:S03]  /*fae0*/  IMAD.MOV.U32 R55, RZ, RZ, R59 ;  /* 0x000000ffff377224 */ /* 0x000fc600078e003b */
[----:B------:R-:W3:Y:S02]  /*faf0*/  LDS.128 R56, [R252] ;  /* 0x00000000fc387984 */ /* 0x000ee40000000c00 */
[----:B------:R-:W-:Y:S06]  /*fb00*/  BAR.SYNC.DEFER_BLOCKING 0x0 ;  /* 0x0000000000007b1d */ /* 0x000fec0000010000 */
[----:B----4-:R-:W-:Y:S02]  /*fb10*/  STSM.16.M88.4 [R0], R44 ;  /* 0x0000002c00007844 */ /* 0x010fe40000000200 */
[----:B------:R-:W-:Y:S06]  /*fb20*/  BAR.SYNC.DEFER_BLOCKING 0x0 ;  /* 0x0000000000007b1d */ /* 0x000fec0000010000 */
[----:B------:R-:W4:Y:S02]  /*fb30*/  LDS.128 R44, [R252] ;  /* 0x00000000fc2c7984 */ /* 0x000f240000000c00 */
[----:B------:R-:W-:Y:S06]  /*fb40*/  BAR.SYNC.DEFER_BLOCKING 0x0 ;  /* 0x0000000000007b1d */ /* 0x000fec0000010000 */
[----:B--2---:R2:W-:Y:S04]  /*fb50*/  STSM.16.M88.4 [R0], R52 ;  /* 0x0000003400007844 */ /* 0x0045e80000000200 */
[----:B--2---:R-:W2:Y:S04]  /*fb60*/  LDL.LU R52, [R1+0x90] ;  /* 0x0000900001347983 */ /* 0x004ea80000300800 */
[----:B------:R-:W2:Y:S04]  /*fb70*/  LDL.LU R53, [R1+0x98] ;  /* 0x0000980001357983 */ /* 0x000ea80000300800 */
[----:B------:R-:W3:Y:S04]  /*fb80*/  LDL.LU R152, [R1+0x94] ;  /* 0x0000940001987983 */ /* 0x000ee80000300800 */
[----:B------:R-:W3:Y:S01]  /*fb90*/  LDL.LU R153, [R1+0x9c] ;  /* 0x00009c0001997983 */ /* 0x000ee20000300800 */
[----:B------:R-:W-:Y:S01]  /*fba0*/  BAR.SYNC.DEFER_BLOCKING 0x0 ;  /* 0x0000000000007b1d */ /* 0x000fe20000010000 */
[----:B------:R-:W-:-:S02]  /*fbb0*/  IMAD.MOV.U32 R54, RZ, RZ, R60 ;  /* 0x000000ffff367224 */ /* 0x000fc400078e003c */
[----:B------:R-:W-:-:S03]  /*fbc0*/  IMAD.MOV.U32 R55, RZ, RZ, R62 ;  /* 0x000000ffff377224 */ /* 0x000fc600078e003e */
[----:B------:R-:W4:Y:S02]  /*fbd0*/  LDS.128 R60, [R252] ;  /* 0x00000000fc3c7984 */ /* 0x000f240000000c00 */
[----:B------:R-:W-:Y:S06]  /*fbe0*/  BAR.SYNC.DEFER_BLOCKING 0x0 ;  /* 0x0000000000007b1d */ /* 0x000fec0000010000 */
[----:B--2---:R-:W-:Y:S02]  /*fbf0*/  STSM.16.M88.4 [R0], R52 ;  /* 0x0000003400007844 */ /* 0x004fe40000000200 */
[----:B------:R-:W-:Y:S06]  /*fc00*/  BAR.SYNC.DEFER_BLOCKING 0x0 ;  /* 0x0000000000007b1d */ /* 0x000fec0000010000 */
[----:B------:R-:W2:Y:S02]  /*fc10*/  LDS.128 R52, [R252] ;  /* 0x00000000fc347984 */ /* 0x000ea40000000c00 */
[----:B------:R-:W-:Y:S06]  /*fc20*/  BAR.SYNC.DEFER_BLOCKING 0x0 ;  /* 0x0000000000007b1d */ /* 0x000fec0000010000 */
[----:B---3--:R3:W-:Y:S04]  /*fc30*/  STSM.16.M88.4 [R0], R152 ;  /* 0x0000009800007844 */ /* 0x0087e80000000200 */
[----:B---3--:R-:W3:Y:S04]  /*fc40*/  LDL.LU R152, [R1+0xa0] ;  /* 0x0000a00001987983 */ /* 0x008ee80000300800 */
[----:B------:R-:W3:Y:S04]  /*fc50*/  LDL.LU R153, [R1+0xa8] ;  /* 0x0000a80001997983 */ /* 0x000ee80000300800 */
[----:B------:R-:W4:Y:S04]  /*fc60*/  LDL.LU R156, [R1+0xa4] ;  /* 0x0000a400019c7983 */ /* 0x000f280000300800 */
[----:B------:R-:W4:Y:S01]  /*fc70*/  LDL.LU R157, [R1+0xac] ;  /* 0x0000ac00019d7983 */ /* 0x000f220000300800 */
[----:B------:R-:W-:Y:S01]  /*fc80*/  BAR.SYNC.DEFER_BLOCKING 0x0 ;  /* 0x0000000000007b1d */ /* 0x000fe20000010000 */
[----:B------:R-:W-:-:S02]  /*fc90*/  IMAD.MOV.U32 R154, RZ, RZ, R64 ;  /* 0x000000ffff9a7224 */ /* 0x000fc400078e0040 */
[----:B------:R-:W-:-:S03]  /*fca0*/  IMAD.MOV.U32 R155, RZ, RZ, R66 ;  /* 0x000000ffff9b7224 */ /* 0x000fc600078e0042 */
[----:B------:R-:W2:Y:S02]  /*fcb0*/  LDS.128 R64, [R252] ;  /* 0x00000000fc407984 */ /* 0x000ea40000000c00 */
[----:B------:R-:W-:Y:S06]  /*fcc0*/  BAR.SYNC.DEFER_BLOCKING 0x0 ;  /* 0x0000000000007b1d */ /* 0x000fec0000010000 */
        /* <DEDUP_REMOVED lines=9> */
[----:B------:R-:W-:Y:S01]  /*fd60*/  BAR.SYNC.DEFER_BLOCKING 0x0 ;  /* 0x0000000000007b1d */ /* 0x000fe20000010000 */
[----:B------:R-:W-:-:S02]  /*fd70*/  IMAD.MOV.U32 R158, RZ, RZ, R68 ;  /* 0x000000ffff9e7224 */ /* 0x000fc400078e0044 */
        /* <DEDUP_REMOVED lines=273> */
[----:B---3--:R3:W-:Y:S02]  /*10e90*/  STSM.16.M88.4 [R0], R236 ;  /* 0x000000ec00007844 */ /* 0x0087e40000000200 */
[----:B------:R-:W-:Y:S06]  /*10ea0*/  BAR.SYNC.DEFER_BLOCKING 0x0 ;  /* 0x0000000000007b1d */ /* 0x000fec0000010000 */
[----:B---3--:R-:W3:Y:S04]  /*10eb0*/  LDL.LU R236, [R1+0x1f0] ;  /* 0x0001f00001ec7983 */ /* 0x008ee80000300800 */
[----:B------:R-:W4:Y:S04]  /*10ec0*/  LDL.LU R250, [R1] ;  /* 0x0000000001fa7983 */ /* 0x000f280000300800 */
[----:B------:R-:W3:Y:S04]  /*10ed0*/  LDL.LU R237, [R1+0x1f8] ;  /* 0x0001f80001ed7983 */ /* 0x000ee80000300800 */
[----:B------:R-:W2:Y:S01]  /*10ee0*/  LDS.128 R240, [R252] ;  /* 0x00000000fcf07984 */ /* 0x000ea20000000c00 */
[----:B------:R-:W-:-:S02]  /*10ef0*/  IMAD.MOV.U32 R238, RZ, RZ, R148 ;  /* 0x000000ffffee7224 */ /* 0x000fc400078e0094 */
[----:B------:R-:W-:Y:S01]  /*10f00*/  IMAD.MOV.U32 R239, RZ, RZ, R150 ;  /* 0x000000ffffef7224 */ /* 0x000fe200078e0096 */
[----:B------:R-:W-:Y:S06]  /*10f10*/  BAR.SYNC.DEFER_BLOCKING 0x0 ;  /* 0x0000000000007b1d */ /* 0x000fec0000010000 */
[----:B---3--:R3:W-:Y:S04]  /*10f20*/  STSM.16.M88.4 [R0], R236 ;  /* 0x000000ec00007844 */ /* 0x0087e80000000200 */
[----:B---3--:R-:W3:Y:S04]  /*10f30*/  LDL.LU R236, [R1+0x1f4] ;  /* 0x0001f40001ec7983 */ /* 0x008ee80000300800 */
[----:B------:R-:W3:Y:S01]  /*10f40*/  LDL.LU R237, [R1+0x1fc] ;  /* 0x0001fc0001ed7983 */ /* 0x000ee20000300800 */
[----:B------:R-:W-:-:S02]  /*10f50*/  IMAD.MOV.U32 R238, RZ, RZ, R149 ;  /* 0x000000ffffee7224 */ /* 0x000fc400078e0095 */
[----:B------:R-:W-:Y:S01]  /*10f60*/  IMAD.MOV.U32 R239, RZ, RZ, R151 ;  /* 0x000000ffffef7224 */ /* 0x000fe200078e0097 */
[----:B------:R-:W-:Y:S06]  /*10f70*/  BAR.SYNC.DEFER_BLOCKING 0x0 ;  /* 0x0000000000007b1d */ /* 0x000fec0000010000 */
[----:B------:R-:W2:Y:S04]  /*10f80*/  LDL.LU R251, [R1+0x8] ;  /* 0x0000080001fb7983 */ /* 0x000ea80000300800 */
[----:B------:R-:W1:Y:S01]  /*10f90*/  LDS.128 R148, [R252] ;  /* 0x00000000fc947984 */ /* 0x000e620000000c00 */
[----:B------:R-:W-:Y:S06]  /*10fa0*/  BAR.SYNC.DEFER_BLOCKING 0x0 ;  /* 0x0000000000007b1d */ /* 0x000fec0000010000 */
[----:B---3--:R3:W-:Y:S04]  /*10fb0*/  STSM.16.M88.4 [R0], R236 ;  /* 0x000000ec00007844 */ /* 0x0087e80000000200 */
[----:B---3--:R-:W3:Y:S01]  /*10fc0*/  LDL.LU R0, [R1+0x200] ;  /* 0x0002000001007983 */ /* 0x008ee20000300800 */
[----:B------:R-:W-:Y:S01]  /*10fd0*/  IMAD R11, R9, UR5, RZ ;  /* 0x00000005090b7c24 */ /* 0x000fe2000f8e02ff */
[----:B------:R-:W-:Y:S01]  /*10fe0*/  BAR.SYNC.DEFER_BLOCKING 0x0 ;  /* 0x0000000000007b1d */ /* 0x000fe20000010000 */
[----:B------:R-:W-:-:S02]  /*10ff0*/  LEA R2, P6, R3, UR6, 0x2 ;  /* 0x0000000603027c11 */ /* 0x000fc4000f8c10ff */
[----:B------:R-:W-:Y:S02]  /*11000*/  VIADD R8, R11, UR5 ;  /* 0x000000050b087c36 */ /* 0x000fe40008000000 */
[----:B------:R-:W-:Y:S01]  /*11010*/  LEA.HI.X.SX32 R3, R3, UR7, 0x2, P6 ;  /* 0x0000000703037c11 */ /* 0x000fe2000b0f16ff */
[----:B------:R-:W-:Y:S01]  /*11020*/  ULDC UR6, c[0x0][0x248] ;  /* 0x0000920000067ab9 */ /* 0x000fe20000000800 */
[CC--:B------:R-:W-:Y:S01]  /*11030*/  LEA R10, P6, R11.reuse, R2.reuse, 0x2 ;  /* 0x000000020b0a7211 */ /* 0x0c0fe200078c10ff */
[----:B------:R-:W2:Y:S01]  /*11040*/  LDL.LU R238, [R1+0x4] ;  /* 0x0000040001ee7983 */ /* 0x000ea20000300800 */
[----:B------:R-:W-:Y:S02]  /*11050*/  ULDC UR7, c[0x0][0x22c] ;  /* 0x00008b0000077ab9 */ /* 0x000fe40000000800 */
[----:B------:R-:W-:Y:S01]  /*11060*/  LEA.HI.X.SX32 R11, R11, R3, 0x2, P6 ;  /* 0x000000030b0b7211 */ /* 0x000fe200030f16ff */
[----:B------:R-:W2:Y:S01]  /*11070*/  LDL.LU R239, [R1+0xc] ;  /* 0x00000c0001ef7983 */ /* 0x000ea20000300800 */
[----:B------:R-:W-:-:S04]  /*11080*/  LEA R236, P6, R8, R2, 0x2 ;  /* 0x0000000208ec7211 */ /* 0x000fc800078c10ff */
[C---:B------:R-:W-:Y:S01]  /*11090*/  LEA.HI.X.SX32 R237, R8.reuse, R3, 0x2, P6 ;  /* 0x0000000308ed7211 */ /* 0x040fe200030f16ff */
[----:B---3--:R-:W-:Y:S04]  /*110a0*/  @P5 STG.E desc[UR16][R10.64], R0 ;  /* 0x000000000a005986 */ /* 0x008fe8000c101910 */
[----:B----4-:R3:W-:Y:S04]  /*110b0*/  @P4 STG.E desc[UR16][R236.64], R250 ;  /* 0x000000faec004986 */ /* 0x0107e8000c101910 */
[----:B---3--:R-:W3:Y:S04]  /*110c0*/  LDL.LU R250, [R1+0x38c] ;  /* 0x00038c0001fa7983 */ /* 0x008ee80000300800 */
[----:B------:R-:W4:Y:S01]  /*110d0*/  LDL.LU R237, [R1+0x204] ;  /* 0x0002040001ed7983 */ /* 0x000f220000300800 */
[----:B------:R-:W-:-:S02]  /*110e0*/  VIADD R0, R8, UR5 ;  /* 0x0000000508007c36 */ /* 0x000fc40008000000 */
[----:B------:R-:W-:-:S03]  /*110f0*/  VIADD R11, R9, 0x5 ;  /* 0x00000005090b7836 */ /* 0x000fc60000000000 */
[C---:B------:R-:W-:Y:S02]  /*11100*/  LEA R10, P6, R0.reuse, R2, 0x2 ;  /* 0x00000002000a7211 */ /* 0x040fe400078c10ff */
[----:B------:R-:W-:Y:S01]  /*11110*/  ISETP.LT.AND P5, PT, R11, UR4, !P0 ;  /* 0x000000040b007c0c */ /* 0x000fe2000c7a1270 */
[----:B------:R-:W-:Y:S01]  /*11120*/  VIADD R8, R9, 0x6 ;  /* 0x0000000609087836 */ /* 0x000fe20000000000 */
[C---:B------:R-:W-:Y:S01]  /*11130*/  LEA.HI.X.SX32 R11, R0.reuse, R3, 0x2, P6 ;  /* 0x00000003000b7211 */ /* 0x040fe200030f16ff */
[----:B------:R-:W-:Y:S01]  /*11140*/  VIADD R0, R0, UR5 ;  /* 0x0000000500007c36 */ /* 0x000fe20008000000 */
[----:B------:R-:W-:-:S03]  /*11150*/  ULDC UR4, c[0x0][0x22c] ;  /* 0x00008b0000047ab9 */ /* 0x000fc60000000800 */
[----:B----4-:R4:W-:Y:S01]  /*11160*/  @P3 STG.E desc[UR16][R10.64], R237 ;  /* 0x000000ed0a003986 */ /* 0x0109e2000c101910 */
[----:B------:R-:W-:-:S04]  /*11170*/  LEA R236, P3, R0, R2, 0x2 ;  /* 0x0000000200ec7211 */ /* 0x000fc800078610ff */
[----:B----4-:R-:W-:-:S05]  /*11180*/  LEA.HI.X.SX32 R237, R0, R3, 0x2, P3 ;  /* 0x0000000300ed7211 */ /* 0x010fca00018f16ff */
[----:B--2---:R2:W-:Y:S04]  /*11190*/  @P2 STG.E desc[UR16][R236.64], R238 ;  /* 0x000000eeec002986 */ /* 0x0045e8000c101910 */
[----:B--2---:R-:W2:Y:S01]  /*111a0*/  LDL.LU R237, [R1+0x208] ;  /* 0x0002080001ed7983 */ /* 0x004ea20000300800 */
[C---:B------:R-:W-:Y:S01]  /*111b0*/  VIADD R10, R9.reuse, 0x7 ;  /* 0x00000007090a7836 */ /* 0x040fe20000000000 */
[----:B------:R-:W-:Y:S01]  /*111c0*/  ISETP.LT.AND P4, PT, R8, UR4, !P0 ;  /* 0x0000000408007c0c */ /* 0x000fe2000c781270 */
[----:B------:R-:W-:Y:S01]  /*111d0*/  VIADD R8, R0, UR5 ;  /* 0x0000000500087c36 */ /* 0x000fe20008000000 */
[----:B------:R-:W-:Y:S01]  /*111e0*/  ULDC UR4, c[0x0][0x22c] ;  /* 0x00008b0000047ab9 */ /* 0x000fe20000000800 */
[----:B------:R-:W-:Y:S01]  /*111f0*/  VIADD R0, R9, 0x8 ;  /* 0x0000000809007836 */ /* 0x000fe20000000000 */
[----:B------:R-:W-:Y:S01]  /*11200*/  ISETP.LT.AND P3, PT, R10, UR4, !P0 ;  /* 0x000000040a007c0c */ /* 0x000fe2000c761270 */
[----:B------:R-:W-:Y:S01]  /*11210*/  ULDC UR4, c[0x0][0x22c] ;  /* 0x00008b0000047ab9 */ /* 0x000fe20000000800 */
[----:B------:R-:W-:-:S02]  /*11220*/  LEA R10, P6, R8, R2, 0x2 ;  /* 0x00000002080a7211 */ /* 0x000fc400078c10ff */
[----:B------:R-:W-:Y:S01]  /*11230*/  ISETP.LT.AND P2, PT, R0, UR4, !P0 ;  /* 0x0000000400007c0c */ /* 0x000fe2000c741270 */
[C---:B------:R-:W-:Y:S01]  /*11240*/  VIADD R0, R8.reuse, UR5 ;  /* 0x0000000508007c36 */ /* 0x040fe20008000000 */
[-C--:B------:R-:W-:Y:S01]  /*11250*/  LEA.HI.X.SX32 R11, R8, R3.reuse, 0x2, P6 ;  /* 0x00000003080b7211 */ /* 0x080fe200030f16ff */
[----:B------:R-:W-:Y:S02]  /*11260*/  ULDC UR4, c[0x0][0x22c] ;  /* 0x00008b0000047ab9 */ /* 0x000fe40000000800 */
[C---:B------:R-:W-:Y:S01]  /*11270*/  VIADD R238, R0.reuse, UR5 ;  /* 0x0000000500ee7c36 */ /* 0x040fe20008000000 */
[-C--:B------:R-:W-:Y:S01]  /*11280*/  LEA R236, P6, R0, R2.reuse, 0x2 ;  /* 0x0000000200ec7211 */ /* 0x080fe200078c10ff */
[C---:B------:R-:W-:Y:S01]  /*11290*/  VIADD R8, R9.reuse, 0x9 ;  /* 0x0000000909087836 */ /* 0x040fe20000000000 */
[----:B--2---:R2:W-:Y:S04]  /*112a0*/  @P1 STG.E desc[UR16][R10.64], R237 ;  /* 0x000000ed0a001986 */ /* 0x0045e8000c101910 */
[----:B------:R-:W-:Y:S01]  /*112b0*/  ISETP.LT.AND P1, PT, R8, UR4, !P0 ;  /* 0x0000000408007c0c */ /* 0x000fe2000c721270 */
[----:B------:R-:W-:Y:S01]  /*112c0*/  ULDC UR4, c[0x0][0x22c] ;  /* 0x00008b0000047ab9 */ /* 0x000fe20000000800 */
[----:B------:R-:W-:Y:S01]  /*112d0*/  VIADD R8, R238, UR5 ;  /* 0x00000005ee087c36 */ /* 0x000fe20008000000 */
[----:B--2---:R-:W-:Y:S01]  /*112e0*/  LEA.HI.X.SX32 R237, R0, R3, 0x2, P6 ;  /* 0x0000000300ed7211 */ /* 0x004fe200030f16ff */
[----:B------:R-:W-:Y:S01]  /*112f0*/  VIADD R0, R9, 0xa ;  /* 0x0000000a09007836 */ /* 0x000fe20000000000 */
[----:B------:R-:W-:-:S03]  /*11300*/  LEA R10, P6, R238, R2, 0x2 ;  /* 0x00000002ee0a7211 */ /* 0x000fc600078c10ff */
[----:B------:R2:W-:Y:S01]  /*11310*/  @P5 STG.E desc[UR16][R236.64], R251 ;  /* 0x000000fbec005986 */ /* 0x0005e2000c101910 */
[----:B------:R-:W-:Y:S02]  /*11320*/  LEA.HI.X.SX32 R11, R238, R3, 0x2, P6 ;  /* 0x00000003ee0b7211 */ /* 0x000fe400030f16ff */
[----:B------:R-:W-:Y:S01]  /*11330*/  ISETP.LT.AND P5, PT, R0, UR4, !P0 ;  /* 0x0000000400007c0c */ /* 0x000fe2000c7a1270 */
[----:B------:R-:W4:Y:S01]  /*11340*/  LDL.LU R238, [R1+0x10] ;  /* 0x0000100001ee7983 */ /* 0x000f220000300800 */
[----:B------:R-:W-:-:S03]  /*11350*/  ULDC UR4, c[0x0][0x22c] ;  /* 0x00008b0000047ab9 */ /* 0x000fc60000000800 */
[----:B--2---:R-:W2:Y:S04]  /*11360*/  LDL.LU R251, [R1+0x388] ;  /* 0x0003880001fb7983 */ /* 0x004ea80000300800 */
[----:B------:R-:W3:Y:S01]  /*11370*/  LDL.LU R0, [R1+0x20c] ;  /* 0x00020c0001007983 */ /* 0x000ee20000300800 */
[----:B------:R-:W-:-:S04]  /*11380*/  LEA R236, P6, R8, R2, 0x2 ;  /* 0x0000000208ec7211 */ /* 0x000fc800078c10ff */
[C---:B------:R-:W-:Y:S01]  /*11390*/  LEA.HI.X.SX32 R237, R8.reuse, R3, 0x2, P6 ;  /* 0x0000000308ed7211 */ /* 0x040fe200030f16ff */
[----:B---3--:R3:W-:Y:S02]  /*113a0*/  @P4 STG.E desc[UR16][R10.64], R0 ;  /* 0x000000000a004986 */ /* 0x0087e4000c101910 */
[----:B---3--:R-:W-:Y:S02]  /*113b0*/  VIADD R0, R8, UR5 ;  /* 0x0000000508007c36 */ /* 0x008fe40008000000 */
[----:B------:R-:W-:-:S03]  /*113c0*/  VIADD R11, R9, 0xb ;  /* 0x0000000b090b7836 */ /* 0x000fc60000000000 */
[C---:B------:R-:W-:Y:S02]  /*113d0*/  LEA R10, P6, R0.reuse, R2, 0x2 ;  /* 0x00000002000a7211 */ /* 0x040fe400078c10ff */
[----:B------:R-:W-:Y:S01]  /*113e0*/  ISETP.LT.AND P4, PT, R11, UR4, !P0 ;  /* 0x000000040b007c0c */ /* 0x000fe2000c781270 */
[----:B------:R-:W-:Y:S01]  /*113f0*/  VIADD R8, R9, 0xc ;  /* 0x0000000c09087836 */ /* 0x000fe20000000000 */
[C---:B------:R-:W-:Y:S01]  /*11400*/  LEA.HI.X.SX32 R11, R0.reuse, R3, 0x2, P6 ;  /* 0x00000003000b7211 */ /* 0x040fe200030f16ff */
[----:B------:R-:W-:Y:S01]  /*11410*/  VIADD R0, R0, UR5 ;  /* 0x0000000500007c36 */ /* 0x000fe20008000000 */
[----:B------:R3:W-:Y:S01]  /*11420*/  @P3 STG.E desc[UR16][R236.64], R239 ;  /* 0x000000efec003986 */ /* 0x0007e2000c101910 */
[----:B------:R-:W-:-:S03]  /*11430*/  ULDC UR4, c[0x0][0x22c] ;  /* 0x00008b0000047ab9 */ /* 0x000fc60000000800 */
[----:B----4-:R4:W-:Y:S01]  /*11440*/  @P2 STG.E desc[UR16][R10.64], R238 ;  /* 0x000000ee0a002986 */ /* 0x0109e2000c101910 */
[----:B------:R-:W-:Y:S01]  /*11450*/  ISETP.LT.AND P3, PT, R8, UR4, !P0 ;  /* 0x0000000408007c0c */ /* 0x000fe2000c761270 */
[----:B------:R-:W-:Y:S01]  /*11460*/  ULDC UR4, c[0x0][0x22c] ;  /* 0x00008b0000047ab9 */ /* 0x000fe20000000800 */
[C---:B---3--:R-:W-:Y:S01]  /*11470*/  LEA R236, P2, R0.reuse, R2, 0x2 ;  /* 0x0000000200ec7211 */ /* 0x048fe200078410ff */
[----:B------:R-:W3:Y:S01]  /*11480*/  LDL.LU R239, [R1+0x1c] ;  /* 0x00001c0001ef7983 */ /* 0x000ee20000300800 */
[----:B----4-:R-:W-:Y:S02]  /*11490*/  VIADD R238, R9, 0xd ;  /* 0x0000000d09ee7836 */ /* 0x010fe40000000000 */
[----:B------:R-:W-:-:S03]  /*114a0*/  LEA.HI.X.SX32 R237, R0, R3, 0x2, P2 ;  /* 0x0000000300ed7211 */ /* 0x000fc600010f16ff */
[----:B------:R-:W-:Y:S02]  /*114b0*/  ISETP.LT.AND P2, PT, R238, UR4, !P0 ;  /* 0x00000004ee007c0c */ /* 0x000fe4000c741270 */
[----:B------:R4:W-:Y:S01]  /*114c0*/  @P1 STG.E desc[UR16][R236.64], R248 ;  /* 0x000000f8ec001986 */ /* 0x0009e2000c101910 */
[----:B------:R-:W-:Y:S01]  /*114d0*/  VIADD R8, R0, UR5 ;  /* 0x0000000500087c36 */ /* 0x000fe20008000000 */
[----:B------:R-:W-:Y:S02]  /*114e0*/  ULDC UR4, c[0x0][0x22c] ;  /* 0x00008b0000047ab9 */ /* 0x000fe40000000800 */
[----:B------:R-:W2:Y:S04]  /*114f0*/  LDL.LU R238, [R1+0x14] ;  /* 0x0000140001ee7983 */ /* 0x000ea80000300800 */
[----:B----4-:R-:W4:Y:S01]  /*11500*/  LDL.LU R248, [R1+0x18] ;  /* 0x0000180001f87983 */ /* 0x010f220000300800 */
[----:B------:R-:W-:Y:S01]  /*11510*/  VIADD R0, R9, 0xe ;  /* 0x0000000e09007836 */ /* 0x000fe20000000000 */
[C---:B------:R-:W-:Y:S01]  /*11520*/  LEA R10, P6, R8.reuse, R2, 0x2 ;  /* 0x00000002080a7211 */ /* 0x040fe200078c10ff */
[----:B------:R-:W-:-:S03]  /*11530*/  VIADD R237, R8, UR5 ;  /* 0x0000000508ed7c36 */ /* 0x000fc60008000000 */
[----:B------:R-:W-:Y:S01]  /*11540*/  LEA.HI.X.SX32 R11, R8, R3, 0x2, P6 ;  /* 0x00000003080b7211 */ /* 0x000fe200030f16ff */
[----:B------:R-:W-:Y:S01]  /*11550*/  VIADD R8, R9, 0xf ;  /* 0x0000000f09087836 */ /* 0x000fe20000000000 */
[----:B------:R-:W-:Y:S01]  /*11560*/  ISETP.LT.AND P1, PT, R0, UR4, !P0 ;  /* 0x0000000400007c0c */ /* 0x000fe2000c721270 */
[C---:B------:R-:W-:Y:S01]  /*11570*/  VIADD R0, R237.reuse, UR5 ;  /* 0x00000005ed007c36 */ /* 0x040fe20008000000 */
[----:B------:R-:W-:Y:S01]  /*11580*/  LEA R236, P6, R237, R2, 0x2 ;  /* 0x00000002edec7211 */ /* 0x000fe200078c10ff */
[----:B------:R-:W-:-:S03]  /*11590*/  ULDC UR4, c[0x0][0x22c] ;  /* 0x00008b0000047ab9 */ /* 0x000fc60000000800 */
[----:B------:R-:W-:Y:S01]  /*115a0*/  LEA.HI.X.SX32 R237, R237, R3, 0x2, P6 ;  /* 0x00000003eded7211 */ /* 0x000fe200030f16ff */
[----:B--2---:R2:W-:Y:S01]  /*115b0*/  @P5 STG.E desc[UR16][R10.64], R238 ;  /* 0x000000ee0a005986 */ /* 0x0045e2000c101910 */
[----:B------:R-:W-:Y:S01]  /*115c0*/  ISETP.LT.AND P5, PT, R8, UR4, !P0 ;  /* 0x0000000408007c0c */ /* 0x000fe2000c7a1270 */
[C---:B------:R-:W-:Y:S01]  /*115d0*/  VIADD R8, R0.reuse, UR5 ;  /* 0x0000000500087c36 */ /* 0x040fe20008000000 */
[----:B------:R-:W-:Y:S01]  /*115e0*/  ULDC UR4, c[0x0][0x22c] ;  /* 0x00008b0000047ab9 */ /* 0x000fe20000000800 */
[----:B------:R1:W-:Y:S01]  /*115f0*/  @P4 STG.E desc[UR16][R236.64], R249 ;  /* 0x000000f9ec004986 */ /* 0x0003e2000c101910 */
[----:B--2---:R-:W-:Y:S01]  /*11600*/  VIADD R238, R9, 0x10 ;  /* 0x0000001009ee7836 */ /* 0x004fe20000000000 */
[----:B------:R-:W-:-:S04]  /*11610*/  LEA R10, P6, R0, R2, 0x2 ;  /* 0x00000002000a7211 */ /* 0x000fc800078c10ff */
[-C--:B------:R-:W-:Y:S02]  /*11620*/  LEA.HI.X.SX32 R11, R0, R3.reuse, 0x2, P6 ;  /* 0x00000003000b7211 */ /* 0x080fe400030f16ff */
[----:B------:R-:W-:Y:S01]  /*11630*/  ISETP.LT.AND P4, PT, R238, UR4, !P0 ;  /* 0x00000004ee007c0c */ /* 0x000fe2000c781270 */
[C---:B------:R-:W-:Y:S01]  /*11640*/  VIADD R238, R8.reuse, UR5 ;  /* 0x0000000508ee7c36 */ /* 0x040fe20008000000 */
[CC--:B-1----:R-:W-:Y:S01]  /*11650*/  LEA R236, P6, R8.reuse, R2.reuse, 0x2 ;  /* 0x0000000208ec7211 */ /* 0x0c2fe200078c10ff */
[C---:B------:R-:W-:Y:S01]  /*11660*/  VIADD R0, R9.reuse, 0x11 ;  /* 0x0000001109007836 */ /* 0x040fe20000000000 */
[----:B----4-:R1:W-:Y:S01]  /*11670*/  @P3 STG.E desc[UR16][R10.64], R248 ;  /* 0x000000f80a003986 */ /* 0x0103e2000c101910 */
[----:B------:R-:W-:Y:S01]  /*11680*/  ULDC UR4, c[0x0][0x22c] ;  /* 0x00008b0000047ab9 */ /* 0x000fe20000000800 */
[----:B------:R-:W-:Y:S02]  /*11690*/  LEA.HI.X.SX32 R237, R8, R3, 0x2, P6 ;  /* 0x0000000308ed7211 */ /* 0x000fe400030f16ff */
[----:B------:R-:W-:Y:S01]  /*116a0*/  ISETP.LT.AND P3, PT, R0, UR4, !P0 ;  /* 0x0000000400007c0c */ /* 0x000fe2000c761270 */
[----:B------:R-:W-:Y:S01]  /*116b0*/  VIADD R0, R9, 0x12 ;  /* 0x0000001209007836 */ /* 0x000fe20000000000 */
[----:B------:R-:W-:Y:S01]  /*116c0*/  ULDC UR4, c[0x0][0x22c] ;  /* 0x00008b0000047ab9 */ /* 0x000fe20000000800 */
[----:B-1----:R-:W-:-:S04]  /*116d0*/  LEA R10, P6, R238, R2, 0x2 ;  /* 0x00000002ee0a7211 */ /* 0x002fc800078c10ff */
[CC--:B------:R-:W-:Y:S01]  /*116e0*/  LEA.HI.X.SX32 R11, R238.reuse, R3.reuse, 0x2, P6 ;  /* 0x00000003ee0b7211 */ /* 0x0c0fe200030f16ff */
[----:B------:R-:W-:Y:S01]  /*116f0*/  VIADD R238, R238, UR5 ;  /* 0x00000005eeee7c36 */ /* 0x000fe20008000000 */
[----:B------:R-:W-:Y:S01]  /*11700*/  @P2 STG.E desc[UR16][R236.64], R250 ;  /* 0x000000faec002986 */ /* 0x000fe2000c101910 */
[----:B------:R-:W-:Y:S01]  /*11710*/  ISETP.LT.AND P2, PT, R0, UR4, !P0 ;  /* 0x0000000400007c0c */ /* 0x000fe2000c741270 */
[----:B------:R-:W-:Y:S01]  /*11720*/  VIADD R0, R9, 0x13 ;  /* 0x0000001309007836 */ /* 0x000fe20000000000 */
[----:B------:R-:W-:Y:S01]  /*11730*/  ULDC UR4, c[0x0][0x22c] ;  /* 0x00008b0000047ab9 */ /* 0x000fe20000000800 */
[----:B---3--:R1:W-:Y:S01]  /*11740*/  @P1 STG.E desc[UR16][R10.64], R239 ;  /* 0x000000ef0a001986 */ /* 0x0083e2000c101910 */
[C---:B------:R-:W-:Y:S01]  /*11750*/  LEA R248, P1, R238.reuse, R2, 0x2 ;  /* 0x00000002eef87211 */ /* 0x040fe200078210ff */
[C---:B------:R-:W-:Y:S01]  /*11760*/  VIADD R8, R238.reuse, UR5 ;  /* 0x00000005ee087c36 */ /* 0x040fe20008000000 */
[----:B------:R-:W-:Y:S02]  /*11770*/  ULDC UR5, c[0x0][0x22c] ;  /* 0x00008b0000057ab9 */ /* 0x000fe40000000800 */
[----:B------:R-:W-:-:S02]  /*11780*/  LEA.HI.X.SX32 R249, R238, R3, 0x2, P1 ;  /* 0x00000003eef97211 */ /* 0x000fc400008f16ff */
[----:B------:R-:W-:Y:S01]  /*11790*/  ISETP.LT.AND P1, PT, R0, UR4, !P0 ;  /* 0x0000000400007c0c */ /* 0x000fe2000c721270 */
[C---:B------:R-:W-:Y:S01]  /*117a0*/  VIADD R0, R9.reuse, 0x14 ;  /* 0x0000001409007836 */ /* 0x040fe20000000000 */
[----:B------:R-:W-:Y:S01]  /*117b0*/  LEA R238, P6, R8, R2, 0x2 ;  /* 0x0000000208ee7211 */ /* 0x000fe200078c10ff */
[----:B------:R-:W-:Y:S01]  /*117c0*/  ULDC UR4, c[0x0][0x22c] ;  /* 0x00008b0000047ab9 */ /* 0x000fe20000000800 */
[----:B------:R-:W-:Y:S02]  /*117d0*/  @P5 STG.E desc[UR16][R248.64], R251 ;  /* 0x000000fbf8005986 */ /* 0x000fe4000c101910 */
[----:B------:R-:W-:Y:S01]  /*117e0*/  ISETP.LT.AND P5, PT, R0, UR4, !P0 ;  /* 0x0000000400007c0c */ /* 0x000fe2000c7a1270 */
[----:B------:R-:W-:Y:S01]  /*117f0*/  ULDC UR4, c[0x0][0x248] ;  /* 0x0000920000047ab9 */ /* 0x000fe20000000800 */
[C---:B-1----:R-:W-:Y:S01]  /*11800*/  LEA.HI.X.SX32 R239, R8.reuse, R3, 0x2, P6 ;  /* 0x0000000308ef7211 */ /* 0x042fe200030f16ff */
[----:B------:R-:W-:Y:S01]  /*11810*/  VIADD R8, R8, UR4 ;  /* 0x0000000408087c36 */ /* 0x000fe20008000000 */
[----:B------:R-:W-:Y:S01]  /*11820*/  ULDC UR4, c[0x0][0x248] ;  /* 0x0000920000047ab9 */ /* 0x000fe20000000800 */
[----:B------:R-:W-:-:S02]  /*11830*/  VIADD R0, R9, 0x15 ;  /* 0x0000001509007836 */ /* 0x000fc40000000000 */
[C---:B------:R-:W-:Y:S01]  /*11840*/  VIADD R11, R8.reuse, UR4 ;  /* 0x00000004080b7c36 */ /* 0x040fe20008000000 */
[CC--:B------:R-:W-:Y:S01]  /*11850*/  LEA R236, P6, R8.reuse, R2.reuse, 0x2 ;  /* 0x0000000208ec7211 */ /* 0x0c0fe200078c10ff */
[----:B------:R-:W-:Y:S01]  /*11860*/  ULDC UR4, c[0x0][0x248] ;  /* 0x0000920000047ab9 */ /* 0x000fe20000000800 */
[----:B------:R1:W-:Y:S02]  /*11870*/  @P4 STG.E desc[UR16][R238.64], R244 ;  /* 0x000000f4ee004986 */ /* 0x0003e4000c101910 */
[-C--:B------:R-:W-:Y:S01]  /*11880*/  LEA.HI.X.SX32 R237, R8, R3.reuse, 0x2, P6 ;  /* 0x0000000308ed7211 */ /* 0x080fe200030f16ff */
[C---:B------:R-:W-:Y:S01]  /*11890*/  VIADD R8, R11.reuse, UR4 ;  /* 0x000000040b087c36 */ /* 0x040fe20008000000 */
[-C--:B------:R-:W-:Y:S01]  /*118a0*/  LEA R10, P6, R11, R2.reuse, 0x2 ;  /* 0x000000020b0a7211 */ /* 0x080fe200078c10ff */
[----:B------:R-:W-:Y:S01]  /*118b0*/  ULDC UR4, c[0x0][0x248] ;  /* 0x0000920000047ab9 */ /* 0x000fe20000000800 */
[----:B------:R-:W-:Y:S01]  /*118c0*/  ISETP.LT.AND P4, PT, R0, UR5, !P0 ;  /* 0x0000000500007c0c */ /* 0x000fe2000c781270 */
[----:B------:R-:W-:Y:S01]  /*118d0*/  VIADD R0, R9, 0x16 ;  /* 0x0000001609007836 */ /* 0x000fe20000000000 */
[----:B------:R-:W-:Y:S01]  /*118e0*/  LEA.HI.X.SX32 R11, R11, R3, 0x2, P6 ;  /* 0x000000030b0b7211 */ /* 0x000fe200030f16ff */
[----:B------:R-:W-:Y:S01]  /*118f0*/  ULDC UR5, c[0x0][0x22c] ;  /* 0x00008b0000057ab9 */ /* 0x000fe20000000800 */
[----:B------:R2:W-:Y:S01]  /*11900*/  @P3 STG.E desc[UR16][R236.64], R16 ;  /* 0x00000010ec003986 */ /* 0x0005e2000c101910 */
[----:B-1----:R-:W-:-:S02]  /*11910*/  LEA R238, P6, R8, R2, 0x2 ;  /* 0x0000000208ee7211 */ /* 0x002fc400078c10ff */
[----:B------:R-:W-:Y:S01]  /*11920*/  ISETP.LT.AND P3, PT, R0, UR5, !P0 ;  /* 0x0000000500007c0c */ /* 0x000fe2000c761270 */
[C---:B------:R-:W-:Y:S01]  /*11930*/  VIADD R0, R9.reuse, 0x17 ;  /* 0x0000001709007836 */ /* 0x040fe20000000000 */
[CC--:B------:R-:W-:Y:S01]  /*11940*/  LEA.HI.X.SX32 R239, R8.reuse, R3.reuse, 0x2, P6 ;  /* 0x0000000308ef7211 */ /* 0x0c0fe200030f16ff */
[----:B------:R-:W-:Y:S01]  /*11950*/  VIADD R8, R8, UR4 ;  /* 0x0000000408087c36 */ /* 0x000fe20008000000 */
[----:B------:R-:W-:Y:S01]  /*11960*/  ULDC UR5, c[0x0][0x22c] ;  /* 0x00008b0000057ab9 */ /* 0x000fe20000000800 */
[----:B------:R1:W-:Y:S01]  /*11970*/  @P2 STG.E desc[UR16][R10.64], R245 ;  /* 0x000000f50a002986 */ /* 0x0003e2000c101910 */
[----:B------:R-:W-:Y:S01]  /*11980*/  ISETP.LT.AND P2, PT, R0, UR5, !P0 ;  /* 0x0000000500007c0c */ /* 0x000fe2000c741270 */
[----:B------:R-:W-:Y:S01]  /*11990*/  ULDC UR4, c[0x0][0x248] ;  /* 0x0000920000047ab9 */ /* 0x000fe20000000800 */
[----:B------:R-:W-:Y:S01]  /*119a0*/  VIADD R0, R9, 0x18 ;  /* 0x0000001809007836 */ /* 0x000fe20000000000 */
[----:B------:R3:W-:Y:S01]  /*119b0*/  @P1 STG.E desc[UR16][R238.64], R17 ;  /* 0x00000011ee001986 */ /* 0x0007e2000c101910 */
[C---:B--2---:R-:W-:Y:S01]  /*119c0*/  LEA R236, P1, R8.reuse, R2, 0x2 ;  /* 0x0000000208ec7211 */ /* 0x044fe200078210ff */
[C---:B------:R-:W-:Y:S01]  /*119d0*/  VIADD R16, R8.reuse, UR4 ;  /* 0x0000000408107c36 */ /* 0x040fe20008000000 */
[----:B------:R-:W-:Y:S01]  /*119e0*/  ULDC UR4, c[0x0][0x22c] ;  /* 0x00008b0000047ab9 */ /* 0x000fe20000000800 */
[----:B------:R-:W-:Y:S01]  /*119f0*/  ULDC UR5, c[0x0][0x22c] ;  /* 0x00008b0000057ab9 */ /* 0x000fe20000000800 */
        /* <DEDUP_REMOVED lines=16> */
[-C--:B------:R-:W-:Y:S02]  /*11b00*/  LEA.HI.X.SX32 R11, R16, R3.reuse, 0x2, P6 ;  /* 0x00000003100b7211 */ /* 0x080fe400030f16ff */
[----:B------:R-:W-:Y:S02]  /*11b10*/  LEA R16, P6, R8, R2, 0x2 ;  /* 0x0000000208107211 */ /* 0x000fe400078c10ff */
[----:B------:R-:W-:Y:S01]  /*11b20*/  ISETP.LT.AND P4, PT, R0, UR5, !P0 ;  /* 0x0000000500007c0c */ /* 0x000fe2000c781270 */
[----:B------:R-:W-:Y:S01]  /*11b30*/  VIADD R0, R9, 0x1b ;  /* 0x0000001b09007836 */ /* 0x000fe20000000000 */
[C---:B---3--:R-:W-:Y:S01]  /*11b40*/  LEA.HI.X.SX32 R17, R8.reuse, R3, 0x2, P6 ;  /* 0x0000000308117211 */ /* 0x048fe200030f16ff */
[----:B------:R-:W-:Y:S01]  /*11b50*/  ULDC UR5, c[0x0][0x22c] ;  /* 0x00008b0000057ab9 */ /* 0x000fe20000000800 */
[----:B-1----:R-:W-:Y:S01]  /*11b60*/  VIADD R18, R8, UR4 ;  /* 0x0000000408127c36 */ /* 0x002fe20008000000 */
[----:B------:R1:W-:Y:S01]  /*11b70*/  @P3 STG.E desc[UR16][R10.64], R247 ;  /* 0x000000f70a003986 */ /* 0x0003e2000c101910 */
[----:B------:R-:W-:Y:S01]  /*11b80*/  ISETP.LT.AND P3, PT, R0, UR5, !P0 ;  /* 0x0000000500007c0c */ /* 0x000fe2000c761270 */
[----:B------:R-:W-:-:S02]  /*11b90*/  ULDC UR4, c[0x0][0x248] ;  /* 0x0000920000047ab9 */ /* 0x000fc40000000800 */
[CC--:B------:R-:W-:Y:S01]  /*11ba0*/  LEA R236, P6, R18.reuse, R2.reuse, 0x2 ;  /* 0x0000000212ec7211 */ /* 0x0c0fe200078c10ff */
[C---:B------:R-:W-:Y:S01]  /*11bb0*/  VIADD R0, R9.reuse, 0x1c ;  /* 0x0000001c09007836 */ /* 0x040fe20000000000 */
[----:B------:R-:W-:Y:S02]  /*11bc0*/  ULDC UR5, c[0x0][0x22c] ;  /* 0x00008b0000057ab9 */ /* 0x000fe40000000800 */
[CC--:B------:R-:W-:Y:S01]  /*11bd0*/  LEA.HI.X.SX32 R237, R18.reuse, R3.reuse, 0x2, P6 ;  /* 0x0000000312ed7211 */ /* 0x0c0fe200030f16ff */
[----:B------:R-:W-:Y:S01]  /*11be0*/  VIADD R18, R18, UR4 ;  /* 0x0000000412127c36 */ /* 0x000fe20008000000 */
[----:B------:R2:W-:Y:S01]  /*11bf0*/  @P2 STG.E desc[UR16][R16.64], R19 ;  /* 0x0000001310002986 */ /* 0x0005e2000c101910 */
[----:B------:R-:W-:Y:S01]  /*11c00*/  ISETP.LT.AND P2, PT, R0, UR5, !P0 ;  /* 0x0000000500007c0c */ /* 0x000fe2000c741270 */
[----:B------:R-:W-:Y:S01]  /*11c10*/  ULDC UR4, c[0x0][0x248] ;  /* 0x0000920000047ab9 */ /* 0x000fe20000000800 */
[----:B------:R-:W-:Y:S01]  /*11c20*/  VIADD R0, R9, 0x1d ;  /* 0x0000001d09007836 */ /* 0x000fe20000000000 */
[----:B------:R3:W-:Y:S01]  /*11c30*/  @P1 STG.E desc[UR16][R236.64], R4 ;  /* 0x00000004ec001986 */ /* 0x0007e2000c101910 */
[C---:B-1----:R-:W-:Y:S01]  /*11c40*/  LEA R10, P1, R18.reuse, R2, 0x2 ;  /* 0x00000002120a7211 */ /* 0x042fe200078210ff */
[C---:B------:R-:W-:Y:S01]  /*11c50*/  VIADD R8, R18.reuse, UR4 ;  /* 0x0000000412087c36 */ /* 0x040fe20008000000 */
[----:B------:R-:W-:Y:S01]  /*11c60*/  ULDC UR4, c[0x0][0x22c] ;  /* 0x00008b0000047ab9 */ /* 0x000fe20000000800 */
[----:B------:R-:W-:Y:S01]  /*11c70*/  ULDC UR5, c[0x0][0x22c] ;  /* 0x00008b0000057ab9 */ /* 0x000fe20000000800 */
[----:B------:R-:W-:-:S02]  /*11c80*/  LEA.HI.X.SX32 R11, R18, R3, 0x2, P1 ;  /* 0x00000003120b7211 */ /* 0x000fc400008f16ff */
[----:B------:R-:W-:Y:S01]  /*11c90*/  ISETP.LT.AND P1, PT, R0, UR4, !P0 ;  /* 0x0000000400007c0c */ /* 0x000fe2000c721270 */
[C---:B------:R-:W-:Y:S01]  /*11ca0*/  VIADD R0, R9.reuse, 0x1e ;  /* 0x0000001e09007836 */ /* 0x040fe20000000000 */
[----:B--2---:R-:W-:Y:S01]  /*11cb0*/  LEA R16, P6, R8, R2, 0x2 ;  /* 0x0000000208107211 */ /* 0x004fe200078c10ff */
[----:B------:R-:W-:Y:S01]  /*11cc0*/  ULDC UR4, c[0x0][0x22c] ;  /* 0x00008b0000047ab9 */ /* 0x000fe20000000800 */
[----:B------:R1:W-:Y:S02]  /*11cd0*/  @P5 STG.E desc[UR16][R10.64], R24 ;  /* 0x000000180a005986 */ /* 0x0003e4000c101910 */
[----:B------:R-:W-:Y:S01]  /*11ce0*/  ISETP.LT.AND P5, PT, R0, UR4, !P0 ;  /* 0x0000000400007c0c */ /* 0x000fe2000c7a1270 */
[----:B------:R-:W-:Y:S01]  /*11cf0*/  ULDC UR4, c[0x0][0x248] ;  /* 0x0000920000047ab9 */ /* 0x000fe20000000800 */
[C---:B------:R-:W-:Y:S01]  /*11d00*/  LEA.HI.X.SX32 R17, R8.reuse, R3, 0x2, P6 ;  /* 0x0000000308117211 */ /* 0x040fe200030f16ff */
[----:B------:R-:W-:Y:S01]  /*11d10*/  VIADD R8, R8, UR4 ;  /* 0x0000000408087c36 */ /* 0x000fe20008000000 */
[----:B------:R-:W-:Y:S01]  /*11d20*/  ULDC UR4, c[0x0][0x248] ;  /* 0x0000920000047ab9 */ /* 0x000fe20000000800 */
[----:B------:R-:W-:-:S02]  /*11d30*/  VIADD R0, R9, 0x1f ;  /* 0x0000001f09007836 */ /* 0x000fc40000000000 */
[C---:B---3--:R-:W-:Y:S01]  /*11d40*/  VIADD R4, R8.reuse, UR4 ;  /* 0x0000000408047c36 */ /* 0x048fe20008000000 */
[CC--:B------:R-:W-:Y:S01]  /*11d50*/  LEA R18, P6, R8.reuse, R2.reuse, 0x2 ;  /* 0x0000000208127211 */ /* 0x0c0fe200078c10ff */
[----:B------:R-:W-:Y:S01]  /*11d60*/  ULDC UR4, c[0x0][0x248] ;  /* 0x0000920000047ab9 */ /* 0x000fe20000000800 */
[----:B------:R2:W-:Y:S02]  /*11d70*/  @P4 STG.E desc[UR16][R16.64], R5 ;  /* 0x0000000510004986 */ /* 0x0005e4000c101910 */
[-C--:B------:R-:W-:Y:S01]  /*11d80*/  LEA.HI.X.SX32 R19, R8, R3.reuse, 0x2, P6 ;  /* 0x0000000308137211 */ /* 0x080fe200030f16ff */
[C---:B------:R-:W-:Y:S01]  /*11d90*/  VIADD R8, R4.reuse, UR4 ;  /* 0x0000000404087c36 */ /* 0x040fe20008000000 */
[-C--:B-1----:R-:W-:Y:S01]  /*11da0*/  LEA R10, P6, R4, R2.reuse, 0x2 ;  /* 0x00000002040a7211 */ /* 0x082fe200078c10ff */
[----:B------:R-:W-:Y:S01]  /*11db0*/  ULDC UR4, c[0x0][0x248] ;  /* 0x0000920000047ab9 */ /* 0x000fe20000000800 */
[----:B------:R-:W-:Y:S01]  /*11dc0*/  ISETP.LT.AND P4, PT, R0, UR5, !P0 ;  /* 0x0000000500007c0c */ /* 0x000fe2000c781270 */
[C---:B------:R-:W-:Y:S01]  /*11dd0*/  VIADD R0, R9.reuse, 0x20 ;  /* 0x0000002009007836 */ /* 0x040fe20000000000 */
[-C--:B------:R-:W-:Y:S01]  /*11de0*/  LEA.HI.X.SX32 R11, R4, R3.reuse, 0x2, P6 ;  /* 0x00000003040b7211 */ /* 0x080fe200030f16ff */
[----:B------:R-:W-:Y:S01]  /*11df0*/  ULDC UR5, c[0x0][0x22c] ;  /* 0x00008b0000057ab9 */ /* 0x000fe20000000800 */
[-C--:B------:R-:W-:Y:S01]  /*11e00*/  LEA R4, P6, R8, R2.reuse, 0x2 ;  /* 0x0000000208047211 */ /* 0x080fe200078c10ff */
[----:B------:R1:W-:Y:S01]  /*11e10*/  @P3 STG.E desc[UR16][R18.64], R25 ;  /* 0x0000001912003986 */ /* 0x0003e2000c101910 */
[----:B------:R-:W-:Y:S01]  /*11e20*/  ISETP.LT.AND P3, PT, R0, UR5, !P0 ;  /* 0x0000000500007c0c */ /* 0x000fe2000c761270 */
[C---:B------:R-:W-:Y:S01]  /*11e30*/  VIADD R0, R9.reuse, 0x21 ;  /* 0x0000002109007836 */ /* 0x040fe20000000000 */
[CC--:B--2---:R-:W-:Y:S01]  /*11e40*/  LEA.HI.X.SX32 R5, R8.reuse, R3.reuse, 0x2, P6 ;  /* 0x0000000308057211 */ /* 0x0c4fe200030f16ff */
[----:B------:R-:W-:Y:S01]  /*11e50*/  VIADD R8, R8, UR4 ;  /* 0x0000000408087c36 */ /* 0x000fe20008000000 */
[----:B------:R-:W-:Y:S01]  /*11e60*/  ULDC UR5, c[0x0][0x22c] ;  /* 0x00008b0000057ab9 */ /* 0x000fe20000000800 */
[----:B------:R2:W-:Y:S01]  /*11e70*/  @P2 STG.E desc[UR16][R10.64], R6 ;  /* 0x000000060a002986 */ /* 0x0005e2000c101910 */
[----:B------:R-:W-:Y:S01]  /*11e80*/  ISETP.LT.AND P2, PT, R0, UR5, !P0 ;  /* 0x0000000500007c0c */ /* 0x000fe2000c741270 */
[----:B------:R-:W-:Y:S01]  /*11e90*/  ULDC UR4, c[0x0][0x248] ;  /* 0x0000920000047ab9 */ /* 0x000fe20000000800 */
[----:B------:R-:W-:Y:S01]  /*11ea0*/  VIADD R0, R9, 0x22 ;  /* 0x0000002209007836 */ /* 0x000fe20000000000 */
[----:B------:R3:W-:Y:S01]  /*11eb0*/  @P1 STG.E desc[UR16][R4.64], R26 ;  /* 0x0000001a04001986 */ /* 0x0007e2000c101910 */
[C---:B------:R-:W-:Y:S01]  /*11ec0*/  LEA R16, P1, R8.reuse, R2, 0x2 ;  /* 0x0000000208107211 */ /* 0x040fe200078210ff */
[C---:B-1----:R-:W-:Y:S01]  /*11ed0*/  VIADD R18, R8.reuse, UR4 ;  /* 0x0000000408127c36 */ /* 0x042fe20008000000 */
        /* <DEDUP_REMOVED lines=14> */
[C---:B------:R-:W-:Y:S01]  /*11fc0*/  VIADD R8, R18.reuse, UR4 ;  /* 0x0000000412087c36 */ /* 0x040fe20008000000 */
[-C--:B---3--:R-:W-:Y:S01]  /*11fd0*/  LEA R4, P6, R18, R2.reuse, 0x2 ;  /* 0x0000000212047211 */ /* 0x088fe200078c10ff */
[----:B------:R-:W-:Y:S01]  /*11fe0*/  ULDC UR4, c[0x0][0x248] ;  /* 0x0000920000047ab9 */ /* 0x000fe20000000800 */
[----:B------:R2:W-:Y:S01]  /*11ff0*/  @P4 STG.E desc[UR16][R10.64], R27 ;  /* 0x0000001b0a004986 */ /* 0x0005e2000c101910 */
[----:B-1----:R-:W-:Y:S01]  /*12000*/  VIADD R16, R8, UR4 ;  /* 0x0000000408107c36 */ /* 0x002fe20008000000 */
[-C--:B------:R-:W-:Y:S01]  /*12010*/  LEA.HI.X.SX32 R5, R18, R3.reuse, 0x2, P6 ;  /* 0x0000000312057211 */ /* 0x080fe200030f16ff */
[----:B------:R-:W-:Y:S01]  /*12020*/  ULDC UR4, c[0x0][0x248] ;  /* 0x0000920000047ab9 */ /* 0x000fe20000000800 */
[-C--:B------:R-:W-:Y:S02]  /*12030*/  LEA R6, P6, R8, R2.reuse, 0x2 ;  /* 0x0000000208067211 */ /* 0x080fe400078c10ff */
[----:B------:R-:W-:Y:S01]  /*12040*/  ISETP.LT.AND P4, PT, R0, UR5, !P0 ;  /* 0x0000000500007c0c */ /* 0x000fe2000c781270 */
[----:B------:R-:W-:Y:S01]  /*12050*/  VIADD R0, R9, 0x25 ;  /* 0x0000002509007836 */ /* 0x000fe20000000000 */
[----:B------:R-:W-:Y:S01]  /*12060*/  LEA.HI.X.SX32 R7, R8, R3, 0x2, P6 ;  /* 0x0000000308077211 */ /* 0x000fe200030f16ff */
[----:B------:R-:W-:Y:S01]  /*12070*/  ULDC UR5, c[0x0][0x22c] ;  /* 0x00008b0000057ab9 */ /* 0x000fe20000000800 */
[----:B------:R1:W-:Y:S01]  /*12080*/  @P3 STG.E desc[UR16][R4.64], R12 ;  /* 0x0000000c04003986 */ /* 0x0003e2000c101910 */
[----:B--2---:R-:W-:-:S02]  /*12090*/  LEA R10, P6, R16, R2, 0x2 ;  /* 0x00000002100a7211 */ /* 0x004fc400078c10ff */
        /* <DEDUP_REMOVED lines=17> */
[-C--:B--2---:R-:W-:Y:S01]  /*121b0*/  LEA R6, P6, R8, R2.reuse, 0x2 ;  /* 0x0000000208067211 */ /* 0x084fe200078c10ff */
[----:B------:R-:W-:Y:S01]  /*121c0*/  ULDC UR4, c[0x0][0x22c] ;  /* 0x00008b0000047ab9 */ /* 0x000fe20000000800 */
[----:B------:R1:W-:Y:S02]  /*121d0*/  @P5 STG.E desc[UR16][R4.64], R33 ;  /* 0x0000002104005986 */ /* 0x0003e4000c101910 */
[----:B------:R-:W-:Y:S01]  /*121e0*/  ISETP.LT.AND P5, PT, R0, UR4, !P0 ;  /* 0x0000000400007c0c */ /* 0x000fe2000c7a1270 */
[----:B------:R-:W-:Y:S01]  /*121f0*/  ULDC UR4, c[0x0][0x248] ;  /* 0x0000920000047ab9 */ /* 0x000fe20000000800 */
[CC--:B------:R-:W-:Y:S01]  /*12200*/  LEA.HI.X.SX32 R7, R8.reuse, R3.reuse, 0x2, P6 ;  /* 0x0000000308077211 */ /* 0x0c0fe200030f16ff */
[----:B------:R-:W-:Y:S01]  /*12210*/  VIADD R8, R8, UR4 ;  /* 0x0000000408087c36 */ /* 0x000fe20008000000 */
[----:B------:R-:W-:Y:S01]  /*12220*/  ULDC UR4, c[0x0][0x248] ;  /* 0x0000920000047ab9 */ /* 0x000fe20000000800 */
[C---:B------:R-:W-:Y:S01]  /*12230*/  VIADD R0, R9.reuse, 0x29 ;  /* 0x0000002909007836 */ /* 0x040fe20000000000 */
[----:B------:R-:W2:Y:S01]  /*12240*/  LDS.128 R16, [R252] ;  /* 0x00000000fc107984 */ /* 0x000ea20000000c00 */
[C---:B------:R-:W-:Y:S01]  /*12250*/  VIADD R12, R8.reuse, UR4 ;  /* 0x00000004080c7c36 */ /* 0x040fe20008000000 */
[CC--:B---3--:R-:W-:Y:S01]  /*12260*/  LEA R10, P6, R8.reuse, R2.reuse, 0x2 ;  /* 0x00000002080a7211 */ /* 0x0c8fe200078c10ff */
[----:B------:R-:W-:Y:S01]  /*12270*/  ULDC UR4, c[0x0][0x248] ;  /* 0x0000920000047ab9 */ /* 0x000fe20000000800 */
[----:B------:R3:W-:Y:S02]  /*12280*/  @P4 STG.E desc[UR16][R6.64], R14 ;  /* 0x0000000e06004986 */ /* 0x0007e4000c101910 */
[-C--:B------:R-:W-:Y:S01]  /*12290*/  LEA.HI.X.SX32 R11, R8, R3.reuse, 0x2, P6 ;  /* 0x00000003080b7211 */ /* 0x080fe200030f16ff */
[C---:B------:R-:W-:Y:S01]  /*122a0*/  VIADD R8, R12.reuse, UR4 ;  /* 0x000000040c087c36 */ /* 0x040fe20008000000 */
[-C--:B-1----:R-:W-:Y:S01]  /*122b0*/  LEA R4, P6, R12, R2.reuse, 0x2 ;  /* 0x000000020c047211 */ /* 0x082fe200078c10ff */
[----:B------:R-:W-:Y:S01]  /*122c0*/  ULDC UR4, c[0x0][0x248] ;  /* 0x0000920000047ab9 */ /* 0x000fe20000000800 */
[----:B------:R-:W-:Y:S01]  /*122d0*/  ISETP.LT.AND P4, PT, R0, UR5, !P0 ;  /* 0x0000000500007c0c */ /* 0x000fe2000c781270 */
[----:B------:R-:W-:Y:S01]  /*122e0*/  VIADD R0, R9, 0x2a ;  /* 0x0000002a09007836 */ /* 0x000fe20000000000 */
[----:B------:R-:W-:Y:S01]  /*122f0*/  LEA.HI.X.SX32 R5, R12, R3, 0x2, P6 ;  /* 0x000000030c057211 */ /* 0x000fe200030f16ff */
[----:B------:R-:W-:Y:S01]  /*12300*/  ULDC UR5, c[0x0][0x22c] ;  /* 0x00008b0000057ab9 */ /* 0x000fe20000000800 */
[----:B------:R1:W-:Y:S01]  /*12310*/  @P3 STG.E desc[UR16][R10.64], R34 ;  /* 0x000000220a003986 */ /* 0x0003e2000c101910 */
[----:B---3--:R-:W-:-:S02]  /*12320*/  LEA R6, P6, R8, R2, 0x2 ;  /* 0x0000000208067211 */ /* 0x008fc400078c10ff */
        /* <DEDUP_REMOVED lines=17> */
[----:B---3--:R-:W-:Y:S01]  /*12440*/  LEA R4, P6, R12, R2, 0x2 ;  /* 0x000000020c047211 */ /* 0x008fe200078c10ff */
        /* <DEDUP_REMOVED lines=9> */
[CC--:B----4-:R-:W-:Y:S01]  /*124e0*/  LEA R6, P6, R12.reuse, R2.reuse, 0x2 ;  /* 0x000000020c067211 */ /* 0x0d0fe200078c10ff */
        /* <DEDUP_REMOVED lines=1619> */
[----:B------:R-:W-:Y:S01]  /*18a20*/  VIADD R0, R9, 0xf9 ;  /* 0x000000f909007836 */ /* 0x000fe20000000000 */
[----:B------:R-:W-:Y:S01]  /*18a30*/  ULDC UR4, c[0x0][0x248] ;  /* 0x0000920000047ab9 */ /* 0x000fe20000000800 */
[----:B------:R4:W-:Y:S01]  /*18a40*/  @P1 STG.E desc[UR16][R10.64], R234 ;  /* 0x000000ea0a001986 */ /* 0x0009e2000c101910 */
[C---:B-1----:R-:W-:Y:S01]  /*18a50*/  LEA R4, P1, R12.reuse, R2, 0x2 ;  /* 0x000000020c047211 */ /* 0x042fe200078210ff */
[C---:B------:R-:W-:Y:S01]  /*18a60*/  VIADD R8, R12.reuse, UR4 ;  /* 0x000000040c087c36 */ /* 0x040fe20008000000 */
[----:B------:R-:W-:Y:S01]  /*18a70*/  ULDC UR4, c[0x0][0x22c] ;  /* 0x00008b0000047ab9 */ /* 0x000fe20000000800 */
[----:B------:R-:W-:Y:S01]  /*18a80*/  ULDC UR5, c[0x0][0x22c] ;  /* 0x00008b0000057ab9 */ /* 0x000fe20000000800 */
[----:B------:R-:W-:-:S02]  /*18a90*/  LEA.HI.X.SX32 R5, R12, R3, 0x2, P1 ;  /* 0x000000030c057211 */ /* 0x000fc400008f16ff */
[----:B------:R-:W-:Y:S01]  /*18aa0*/  ISETP.LT.AND P1, PT, R0, UR4, !P0 ;  /* 0x0000000400007c0c */ /* 0x000fe2000c721270 */
[----:B------:R-:W-:Y:S01]  /*18ab0*/  VIADD R0, R9, 0xfa ;  /* 0x000000fa09007836 */ /* 0x000fe20000000000 */
[----:B---3--:R-:W-:Y:S01]  /*18ac0*/  LEA R6, P6, R8, R2, 0x2 ;  /* 0x0000000208067211 */ /* 0x008fe200078c10ff */
[----:B------:R-:W-:Y:S01]  /*18ad0*/  ULDC UR4, c[0x0][0x22c] ;  /* 0x00008b0000047ab9 */ /* 0x000fe20000000800 */
[----:B------:R1:W-:Y:S02]  /*18ae0*/  @P5 STG.E desc[UR16][R4.64], R242 ;  /* 0x000000f204005986 */ /* 0x0003e4000c101910 */
[----:B------:R-:W-:Y:S01]  /*18af0*/  ISETP.LT.AND P5, PT, R0, UR4, !P0 ;  /* 0x0000000400007c0c */ /* 0x000fe2000c7a1270 */
[----:B------:R-:W-:Y:S01]  /*18b00*/  ULDC UR4, c[0x0][0x248] ;  /* 0x0000920000047ab9 */ /* 0x000fe20000000800 */
[C---:B------:R-:W-:Y:S01]  /*18b10*/  LEA.HI.X.SX32 R7, R8.reuse, R3, 0x2, P6 ;  /* 0x0000000308077211 */ /* 0x040fe200030f16ff */
[----:B------:R-:W-:Y:S01]  /*18b20*/  VIADD R8, R8, UR4 ;  /* 0x0000000408087c36 */ /* 0x000fe20008000000 */
[----:B------:R-:W-:-:S03]  /*18b30*/  ULDC UR4, c[0x0][0x248] ;  /* 0x0000920000047ab9 */ /* 0x000fc60000000800 */
[C---:B------:R-:W-:Y:S01]  /*18b40*/  VIADD R12, R8.reuse, UR4 ;  /* 0x00000004080c7c36 */ /* 0x040fe20008000000 */
[----:B----4-:R-:W-:Y:S01]  /*18b50*/  LEA R10, P6, R8, R2, 0x2 ;  /* 0x00000002080a7211 */ /* 0x010fe200078c10ff */
[----:B------:R-:W-:-:S03]  /*18b60*/  ULDC UR4, c[0x0][0x248] ;  /* 0x0000920000047ab9 */ /* 0x000fc60000000800 */
[-C--:B------:R-:W-:Y:S01]  /*18b70*/  LEA.HI.X.SX32 R11, R8, R3.reuse, 0x2, P6 ;  /* 0x00000003080b7211 */ /* 0x080fe200030f16ff */
[C---:B------:R-:W-:Y:S01]  /*18b80*/  VIADD R8, R12.reuse, UR4 ;  /* 0x000000040c087c36 */ /* 0x040fe20008000000 */
[CC--:B-1----:R-:W-:Y:S01]  /*18b90*/  LEA R4, P6, R12.reuse, R2.reuse, 0x2 ;  /* 0x000000020c047211 */ /* 0x0c2fe200078c10ff */
[C---:B------:R-:W-:Y:S01]  /*18ba0*/  VIADD R0, R9.reuse, 0xfb ;  /* 0x000000fb09007836 */ /* 0x040fe20000000000 */
[----:B------:R1:W-:Y:S01]  /*18bb0*/  @P4 STG.E desc[UR16][R6.64], R235 ;  /* 0x000000eb06004986 */ /* 0x0003e2000c101910 */
[----:B------:R-:W-:Y:S01]  /*18bc0*/  ULDC UR4, c[0x0][0x248] ;  /* 0x0000920000047ab9 */ /* 0x000fe20000000800 */
[-C--:B------:R-:W-:Y:S02]  /*18bd0*/  LEA.HI.X.SX32 R5, R12, R3.reuse, 0x2, P6 ;  /* 0x000000030c057211 */ /* 0x080fe400030f16ff */
[----:B------:R-:W-:Y:S01]  /*18be0*/  ISETP.LT.AND P4, PT, R0, UR5, !P0 ;  /* 0x0000000500007c0c */ /* 0x000fe2000c781270 */
[C---:B------:R-:W-:Y:S01]  /*18bf0*/  VIADD R0, R9.reuse, 0xfc ;  /* 0x000000fc09007836 */ /* 0x040fe20000000000 */
[----:B------:R-:W-:Y:S01]  /*18c00*/  ULDC UR5, c[0x0][0x22c] ;  /* 0x00008b0000057ab9 */ /* 0x000fe20000000800 */
[CC--:B-1----:R-:W-:Y:S01]  /*18c10*/  LEA R6, P6, R8.reuse, R2.reuse, 0x2 ;  /* 0x0000000208067211 */ /* 0x0c2fe200078c10ff */
[----:B------:R1:W-:Y:S03]  /*18c20*/  @P3 STG.E desc[UR16][R10.64], R243 ;  /* 0x000000f30a003986 */ /* 0x0003e6000c101910 */
[C---:B------:R-:W-:Y:S01]  /*18c30*/  LEA.HI.X.SX32 R7, R8.reuse, R3, 0x2, P6 ;  /* 0x0000000308077211 */ /* 0x040fe200030f16ff */
[----:B------:R-:W-:Y:S01]  /*18c40*/  VIADD R8, R8, UR4 ;  /* 0x0000000408087c36 */ /* 0x000fe20008000000 */
[----:B------:R-:W-:Y:S01]  /*18c50*/  ULDC UR4, c[0x0][0x248] ;  /* 0x0000920000047ab9 */ /* 0x000fe20000000800 */
[----:B------:R-:W-:Y:S01]  /*18c60*/  ISETP.LT.AND P3, PT, R0, UR5, !P0 ;  /* 0x0000000500007c0c */ /* 0x000fe2000c761270 */
[----:B------:R-:W-:Y:S01]  /*18c70*/  VIADD R0, R9, 0xfd ;  /* 0x000000fd09007836 */ /* 0x000fe20000000000 */
[----:B------:R3:W-:Y:S01]  /*18c80*/  @P2 STG.E desc[UR16][R4.64], R148 ;  /* 0x0000009404002986 */ /* 0x0007e2000c101910 */
[----:B------:R-:W-:Y:S01]  /*18c90*/  ULDC UR5, c[0x0][0x22c] ;  /* 0x00008b0000057ab9 */ /* 0x000fe20000000800 */
[----:B-1----:R-:W-:Y:S01]  /*18ca0*/  VIADD R11, R8, UR4 ;  /* 0x00000004080b7c36 */ /* 0x002fe20008000000 */
[----:B------:R-:W-:Y:S01]  /*18cb0*/  ULDC UR4, c[0x0][0x248] ;  /* 0x0000920000047ab9 */ /* 0x000fe20000000800 */
[----:B--2---:R1:W-:Y:S01]  /*18cc0*/  @P1 STG.E desc[UR16][R6.64], R16 ;  /* 0x0000001006001986 */ /* 0x0043e2000c101910 */
[----:B------:R-:W-:Y:S01]  /*18cd0*/  ISETP.LT.AND P2, PT, R0, UR5, !P0 ;  /* 0x0000000500007c0c */ /* 0x000fe2000c741270 */
[----:B------:R-:W-:Y:S01]  /*18ce0*/  VIADD R13, R11, UR4 ;  /* 0x000000040b0d7c36 */ /* 0x000fe20008000000 */
[----:B------:R-:W-:Y:S01]  /*18cf0*/  ULDC UR5, c[0x0][0x248] ;  /* 0x0000920000057ab9 */ /* 0x000fe20000000800 */
[----:B---3--:R-:W-:-:S02]  /*18d00*/  LEA R4, P1, R8, R2, 0x2 ;  /* 0x0000000208047211 */ /* 0x008fc400078210ff */
[----:B------:R-:W-:Y:S01]  /*18d10*/  VIADD R14, R13, UR5 ;  /* 0x000000050d0e7c36 */ /* 0x000fe20008000000 */
[-C--:B------:R-:W-:Y:S01]  /*18d20*/  LEA R10, P6, R11, R2.reuse, 0x2 ;  /* 0x000000020b0a7211 */ /* 0x080fe200078c10ff */
[----:B------:R-:W-:Y:S01]  /*18d30*/  VIADD R0, R9, 0xfe ;  /* 0x000000fe09007836 */ /* 0x000fe20000000000 */
[-C--:B------:R-:W-:Y:S01]  /*18d40*/  LEA.HI.X.SX32 R5, R8, R3.reuse, 0x2, P1 ;  /* 0x0000000308057211 */ /* 0x080fe200008f16ff */
[----:B------:R-:W-:Y:S01]  /*18d50*/  ULDC UR4, c[0x0][0x248] ;  /* 0x0000920000047ab9 */ /* 0x000fe20000000800 */
[-C--:B-1----:R-:W-:Y:S02]  /*18d60*/  LEA R6, P1, R13, R2.reuse, 0x2 ;  /* 0x000000020d067211 */ /* 0x082fe400078210ff */
[-C--:B------:R-:W-:Y:S01]  /*18d70*/  LEA.HI.X.SX32 R11, R11, R3.reuse, 0x2, P6 ;  /* 0x000000030b0b7211 */ /* 0x080fe200030f16ff */
[C---:B------:R-:W-:Y:S01]  /*18d80*/  VIADD R15, R14.reuse, UR6 ;  /* 0x000000060e0f7c36 */ /* 0x040fe20008000000 */
[----:B------:R-:W-:Y:S02]  /*18d90*/  LEA R12, P6, R14, R2, 0x2 ;  /* 0x000000020e0c7211 */ /* 0x000fe400078c10ff */
[----:B------:R-:W-:-:S02]  /*18da0*/  LEA.HI.X.SX32 R7, R13, R3, 0x2, P1 ;  /* 0x000000030d077211 */ /* 0x000fc400008f16ff */
[----:B------:R-:W-:Y:S01]  /*18db0*/  ISETP.LT.AND P1, PT, R0, UR7, !P0 ;  /* 0x0000000700007c0c */ /* 0x000fe2000c721270 */
[----:B------:R-:W-:Y:S01]  /*18dc0*/  VIADD R0, R9, 0xff ;  /* 0x000000ff09007836 */ /* 0x000fe20000000000 */
[-C--:B------:R-:W-:Y:S01]  /*18dd0*/  LEA.HI.X.SX32 R13, R14, R3.reuse, 0x2, P6 ;  /* 0x000000030e0d7211 */ /* 0x080fe200030f16ff */
[C---:B------:R-:W-:Y:S01]  /*18de0*/  VIADD R14, R15.reuse, UR4 ;  /* 0x000000040f0e7c36 */ /* 0x040fe20008000000 */
[----:B------:R-:W-:Y:S02]  /*18df0*/  ULDC UR4, c[0x0][0x22c] ;  /* 0x00008b0000047ab9 */ /* 0x000fe40000000800 */
[----:B------:R-:W-:Y:S02]  /*18e00*/  ISETP.LT.AND P0, PT, R0, UR4, !P0 ;  /* 0x0000000400007c0c */ /* 0x000fe4000c701270 */
[CC--:B------:R-:W-:Y:S01]  /*18e10*/  LEA R8, P6, R15.reuse, R2.reuse, 0x2 ;  /* 0x000000020f087211 */ /* 0x0c0fe200078c10ff */
[----:B------:R1:W-:Y:S03]  /*18e20*/  @P5 STG.E desc[UR16][R4.64], R149 ;  /* 0x0000009504005986 */ /* 0x0003e6000c101910 */
[----:B------:R-:W-:Y:S01]  /*18e30*/  LEA.HI.X.SX32 R9, R15, R3, 0x2, P6 ;  /* 0x000000030f097211 */ /* 0x000fe200030f16ff */
[----:B------:R1:W-:Y:S01]  /*18e40*/  @P4 STG.E desc[UR16][R10.64], R17 ;  /* 0x000000110a004986 */ /* 0x0003e2000c101910 */
[----:B------:R-:W-:-:S03]  /*18e50*/  LEA R2, P6, R14, R2, 0x2 ;  /* 0x000000020e027211 */ /* 0x000fc600078c10ff */
[----:B------:R1:W-:Y:S04]  /*18e60*/  @P3 STG.E desc[UR16][R6.64], R150 ;  /* 0x0000009606003986 */ /* 0x0003e8000c101910 */
[----:B------:R1:W-:Y:S01]  /*18e70*/  @P2 STG.E desc[UR16][R12.64], R18 ;  /* 0x000000120c002986 */ /* 0x0003e2000c101910 */
[----:B------:R-:W-:-:S03]  /*18e80*/  LEA.HI.X.SX32 R3, R14, R3, 0x2, P6 ;  /* 0x000000030e037211 */ /* 0x000fc600030f16ff */
[----:B------:R1:W-:Y:S01]  /*18e90*/  @P1 STG.E desc[UR16][R8.64], R151 ;  /* 0x0000009708001986 */ /* 0x0003e2000c101910 */
[----:B------:R-:W-:Y:S05]  /*18ea0*/  @!P0 EXIT ;  /* 0x000000000000894d */ /* 0x000fea0003800000 */
[----:B------:R-:W-:Y:S01]  /*18eb0*/  STG.E desc[UR16][R2.64], R19 ;  /* 0x0000001302007986 */ /* 0x000fe2000c101910 */
[----:B------:R-:W-:Y:S05]  /*18ec0*/  EXIT ;  /* 0x000000000000794d */ /* 0x000fea0003800000 */
.L_x_2:
[----:B------:R-:W-:-:S00]  /*18ed0*/  BRA `(.L_x_2) ;  /* 0xfffffffc00fc7947 */ /* 0x000fc0000383ffff */
[----:B------:R-:W-:-:S00]  /*18ee0*/  NOP ;  /* 0x0000000000007918 */ /* 0x000fc00000000000 */
        /* <DEDUP_REMOVED lines=9> */
.L_x_3:


//--------------------- .nv.shared.matmul_kernel  --------------------------
	.section	.nv.shared.matmul_kernel,"aw",@nobits
	.sectionflags	@""
	.align	16
	.zero		1024


//--------------------- .nv.shared.reserved.0     --------------------------
	.section	.nv.shared.reserved.0,"aw",@nobits
	.weak		__nv_reservedSMEM_offset_0_alias
	.size		__nv_reservedSMEM_offset_0_alias, 0, 0
	.other		__nv_reservedSMEM_offset_0_alias,@"STO_CUDA_RESERVED_SHARED STV_DEFAULT"
__nv_reservedSMEM_offset_0_alias:
	.zero		0


//--------------------- .nv.constant0.matmul_kernel --------------------------
	.section	.nv.constant0.matmul_kernel,"a",@progbits
	.sectionflags	@""
	.align	4
.nv.constant0.matmul_kernel:
	.zero		608


//--------------------- SYMBOLS --------------------------

	.type		.nv.reservedSmem.offset0,@object
	.size		.nv.reservedSmem.offset0,0x4
